//
// Generated by NVIDIA NVVM Compiler
//
// Compiler Build ID: CL-36424714
// Cuda compilation tools, release 13.0, V13.0.88
// Based on NVVM 20.0.0
//

.version 9.0
.target sm_100
.address_size 64

	// .globl	_Z8findDiagiPiPKiS1_
.extern .func  (.param .b32 func_retval0) vprintf
(
	.param .b64 vprintf_param_0,
	.param .b64 vprintf_param_1
)
;
.global .align 1 .b8 $str[2] = {120};
.global .align 1 .b8 $str$1[7] = {100, 97, 110, 103, 101, 54};
.global .align 1 .b8 $str$2[15] = {103, 101, 116, 76, 97, 115, 48, 49, 32, 37, 100, 32, 37, 100};

.visible .entry _Z8findDiagiPiPKiS1_(
	.param .u32 _Z8findDiagiPiPKiS1__param_0,
	.param .u64 .ptr .align 1 _Z8findDiagiPiPKiS1__param_1,
	.param .u64 .ptr .align 1 _Z8findDiagiPiPKiS1__param_2,
	.param .u64 .ptr .align 1 _Z8findDiagiPiPKiS1__param_3
)
{
	.reg .pred 	%p<7>;
	.reg .b32 	%r<12>;
	.reg .b64 	%rd<13>;

	ld.param.u32 	%r7, [_Z8findDiagiPiPKiS1__param_0];
	ld.param.u64 	%rd2, [_Z8findDiagiPiPKiS1__param_1];
	ld.param.u64 	%rd3, [_Z8findDiagiPiPKiS1__param_2];
	ld.param.u64 	%rd4, [_Z8findDiagiPiPKiS1__param_3];
	mov.u32 	%r8, %ntid.x;
	mov.u32 	%r9, %ctaid.x;
	mov.u32 	%r10, %tid.x;
	mad.lo.s32 	%r1, %r8, %r9, %r10;
	setp.ge.s32 	%p1, %r1, %r7;
	@%p1 bra 	$L__BB0_6;
	cvta.to.global.u64 	%rd5, %rd3;
	mul.wide.s32 	%rd6, %r1, 4;
	add.s64 	%rd7, %rd5, %rd6;
	ld.global.nc.u32 	%r11, [%rd7];
	ld.global.nc.u32 	%r3, [%rd7+4];
	setp.ge.s32 	%p2, %r11, %r3;
	@%p2 bra 	$L__BB0_6;
	cvta.to.global.u64 	%rd1, %rd4;
$L__BB0_3:
	mul.wide.s32 	%rd8, %r11, 4;
	add.s64 	%rd9, %rd1, %rd8;
	ld.global.nc.u32 	%r5, [%rd9];
	setp.ne.s32 	%p3, %r5, %r1;
	@%p3 bra 	$L__BB0_5;
	cvta.to.global.u64 	%rd10, %rd2;
	add.s64 	%rd12, %rd10, %rd6;
	st.global.u32 	[%rd12], %r11;
	bra.uni 	$L__BB0_6;
$L__BB0_5:
	setp.le.s32 	%p4, %r5, %r1;
	add.s32 	%r11, %r11, 1;
	setp.lt.s32 	%p5, %r11, %r3;
	and.pred  	%p6, %p4, %p5;
	@%p6 bra 	$L__BB0_3;
$L__BB0_6:
	ret;

}
	// .globl	_Z8findILU0iiPVdPKiS2_PiS3_PVbS3_
.visible .entry _Z8findILU0iiPVdPKiS2_PiS3_PVbS3_(
	.param .u32 _Z8findILU0iiPVdPKiS2_PiS3_PVbS3__param_0,
	.param .u32 _Z8findILU0iiPVdPKiS2_PiS3_PVbS3__param_1,
	.param .u64 .ptr .align 1 _Z8findILU0iiPVdPKiS2_PiS3_PVbS3__param_2,
	.param .u64 .ptr .align 1 _Z8findILU0iiPVdPKiS2_PiS3_PVbS3__param_3,
	.param .u64 .ptr .align 1 _Z8findILU0iiPVdPKiS2_PiS3_PVbS3__param_4,
	.param .u64 .ptr .align 1 _Z8findILU0iiPVdPKiS2_PiS3_PVbS3__param_5,
	.param .u64 .ptr .align 1 _Z8findILU0iiPVdPKiS2_PiS3_PVbS3__param_6,
	.param .u64 .ptr .align 1 _Z8findILU0iiPVdPKiS2_PiS3_PVbS3__param_7,
	.param .u64 .ptr .align 1 _Z8findILU0iiPVdPKiS2_PiS3_PVbS3__param_8
)
{
	.reg .pred 	%p<25>;
	.reg .b16 	%rs<24>;
	.reg .b32 	%r<41>;
	.reg .b64 	%rd<43>;
	.reg .b64 	%fd<31>;

	ld.param.u32 	%r13, [_Z8findILU0iiPVdPKiS2_PiS3_PVbS3__param_1];
	ld.param.u64 	%rd9, [_Z8findILU0iiPVdPKiS2_PiS3_PVbS3__param_2];
	ld.param.u64 	%rd10, [_Z8findILU0iiPVdPKiS2_PiS3_PVbS3__param_3];
	ld.param.u64 	%rd6, [_Z8findILU0iiPVdPKiS2_PiS3_PVbS3__param_4];
	ld.param.u64 	%rd7, [_Z8findILU0iiPVdPKiS2_PiS3_PVbS3__param_5];
	ld.param.u64 	%rd8, [_Z8findILU0iiPVdPKiS2_PiS3_PVbS3__param_6];
	ld.param.u64 	%rd11, [_Z8findILU0iiPVdPKiS2_PiS3_PVbS3__param_7];
	cvta.to.global.u64 	%rd1, %rd9;
	cvta.to.global.u64 	%rd2, %rd11;
	cvta.to.global.u64 	%rd3, %rd10;
	mov.u32 	%r14, %tid.x;
	mov.u32 	%r15, %ctaid.x;
	mov.u32 	%r16, %ntid.x;
	mad.lo.s32 	%r1, %r15, %r16, %r14;
	setp.ne.s32 	%p3, %r1, 0;
	@%p3 bra 	$L__BB1_2;
	mov.u64 	%rd12, $str;
	cvta.global.u64 	%rd13, %rd12;
	{ // callseq 0, 0
	.param .b64 param0;
	st.param.b64 	[param0], %rd13;
	.param .b64 param1;
	st.param.b64 	[param1], 0;
	.param .b32 retval0;
	call.uni (retval0), 
	vprintf, 
	(
	param0, 
	param1
	);
	ld.param.b32 	%r17, [retval0];
	} // callseq 0
$L__BB1_2:
	setp.ge.s32 	%p4, %r1, %r13;
	@%p4 bra 	$L__BB1_20;
	cvta.to.global.u64 	%rd14, %rd6;
	cvta.to.global.u64 	%rd15, %rd7;
	mul.wide.s32 	%rd16, %r1, 4;
	add.s64 	%rd17, %rd15, %rd16;
	ld.global.u32 	%r19, [%rd17];
	shl.b32 	%r20, %r19, 7;
	add.s64 	%rd18, %rd14, %rd16;
	ld.global.u32 	%r21, [%rd18];
	cvta.to.global.u64 	%rd19, %rd8;
	add.s64 	%rd20, %rd19, %rd16;
	ld.global.u32 	%r22, [%rd20];
	sub.s32 	%r23, %r1, %r22;
	mul.wide.s32 	%rd21, %r23, 4;
	add.s64 	%rd22, %rd14, %rd21;
	ld.global.u32 	%r24, [%rd22];
	sub.s32 	%r25, %r21, %r24;
	add.s32 	%r26, %r25, %r20;
	add.s32 	%r39, %r26, 1;
	ld.global.u32 	%r27, [%rd18+4];
	add.s32 	%r28, %r39, %r27;
	not.b32 	%r29, %r21;
	add.s32 	%r3, %r28, %r29;
	sub.s32 	%r30, %r27, %r21;
	and.b32  	%r31, %r30, -2147483647;
	setp.eq.s32 	%p5, %r31, 1;
	setp.lt.s32 	%p6, %r26, %r3;
	and.pred  	%p1, %p5, %p6;
	add.s32 	%r4, %r3, -2;
	mul.wide.s32 	%rd23, %r3, 4;
	add.s64 	%rd4, %rd3, %rd23;
	sub.s32 	%r5, %r28, %r21;
	mov.f64 	%fd24, 0d3FF0000000000000;
	mov.f64 	%fd29, 0d0000000000000000;
	mov.b16 	%rs23, 0;
	not.pred 	%p19, %p1;
	mov.u64 	%rd33, $str$1;
	mov.u16 	%rs22, %rs23;
$L__BB1_4:
	setp.gt.s32 	%p7, %r39, %r4;
	setp.ge.s32 	%p8, %r39, %r3;
	selp.u32 	%r32, -1, 0, %p8;
	selp.u32 	%r33, -1, 0, %p7;
	selp.b32 	%r34, %r33, %r32, %p1;
	and.b32  	%r35, %r34, 1;
	setp.eq.b32 	%p9, %r35, 1;
	@%p9 bra 	$L__BB1_13;
	mul.wide.s32 	%rd24, %r39, 4;
	add.s64 	%rd5, %rd3, %rd24;
	ld.global.u32 	%r7, [%rd5+4];
	and.b16  	%rs8, %rs23, 255;
	setp.ne.s16 	%p11, %rs8, 0;
	mov.b16 	%rs7, 1;
	mov.pred 	%p10, -1;
	mov.pred 	%p24, %p10;
	mov.u16 	%rs23, %rs7;
	@%p11 bra 	$L__BB1_8;
	ld.global.u32 	%r8, [%rd5];
	cvt.s64.s32 	%rd25, %r8;
	add.s64 	%rd26, %rd2, %rd25;
	ld.volatile.global.u8 	%rs10, [%rd26];
	setp.ne.s16 	%p13, %rs10, 1;
	mov.b16 	%rs23, 0;
	mov.pred 	%p24, 0;
	@%p13 bra 	$L__BB1_8;
	mul.wide.s32 	%rd27, %r8, 8;
	add.s64 	%rd28, %rd1, %rd27;
	ld.volatile.global.f64 	%fd28, [%rd28];
	mov.pred 	%p24, %p10;
	mov.u16 	%rs23, %rs7;
$L__BB1_8:
	and.b16  	%rs12, %rs22, 255;
	setp.ne.s16 	%p15, %rs12, 0;
	@%p15 bra 	$L__BB1_11;
	cvt.s64.s32 	%rd29, %r7;
	add.s64 	%rd30, %rd2, %rd29;
	ld.volatile.global.u8 	%rs14, [%rd30];
	setp.ne.s16 	%p16, %rs14, 1;
	mov.b16 	%rs22, 0;
	@%p16 bra 	$L__BB1_13;
	mul.wide.s32 	%rd31, %r7, 8;
	add.s64 	%rd32, %rd1, %rd31;
	ld.volatile.global.f64 	%fd27, [%rd32];
$L__BB1_11:
	mov.b16 	%rs22, 1;
	not.pred 	%p17, %p24;
	@%p17 bra 	$L__BB1_13;
	fma.rn.f64 	%fd29, %fd28, %fd27, %fd29;
	add.s32 	%r39, %r39, 2;
	mov.b16 	%rs22, 0;
	mov.u16 	%rs23, %rs22;
$L__BB1_13:
	setp.ne.s32 	%p18, %r39, %r3;
	or.pred  	%p20, %p19, %p18;
	@%p20 bra 	$L__BB1_18;
	ld.global.u32 	%r11, [%rd4];
	setp.lt.s32 	%p21, %r11, %r13;
	@%p21 bra 	$L__BB1_16;
	cvta.global.u64 	%rd34, %rd33;
	{ // callseq 1, 0
	.param .b64 param0;
	st.param.b64 	[param0], %rd34;
	.param .b64 param1;
	st.param.b64 	[param1], 0;
	.param .b32 retval0;
	call.uni (retval0), 
	vprintf, 
	(
	param0, 
	param1
	);
	ld.param.b32 	%r36, [retval0];
	} // callseq 1
$L__BB1_16:
	cvt.s64.s32 	%rd35, %r11;
	add.s64 	%rd36, %rd2, %rd35;
	ld.volatile.global.u8 	%rs17, [%rd36];
	setp.ne.s16 	%p22, %rs17, 1;
	mov.u32 	%r39, %r3;
	@%p22 bra 	$L__BB1_18;
	mul.wide.s32 	%rd37, %r11, 8;
	add.s64 	%rd38, %rd1, %rd37;
	ld.volatile.global.f64 	%fd24, [%rd38];
	mov.u32 	%r39, %r5;
$L__BB1_18:
	setp.lt.s32 	%p23, %r39, %r5;
	@%p23 bra 	$L__BB1_4;
	cvt.s64.s32 	%rd39, %r1;
	mul.wide.s32 	%rd40, %r1, 8;
	add.s64 	%rd41, %rd1, %rd40;
	ld.volatile.global.f64 	%fd18, [%rd41];
	sub.f64 	%fd19, %fd18, %fd29;
	div.rn.f64 	%fd20, %fd19, %fd24;
	st.volatile.global.f64 	[%rd41], %fd20;
	membar.gl;
	add.s64 	%rd42, %rd2, %rd39;
	mov.b16 	%rs18, 1;
	st.volatile.global.u8 	[%rd42], %rs18;
$L__BB1_20:
	ret;

}
	// .globl	_Z7sumListiPi
.visible .entry _Z7sumListiPi(
	.param .u32 _Z7sumListiPi_param_0,
	.param .u64 .ptr .align 1 _Z7sumListiPi_param_1
)
{
	.reg .pred 	%p<21>;
	.reg .b32 	%r<187>;
	.reg .b64 	%rd<54>;

	ld.param.u32 	%r69, [_Z7sumListiPi_param_0];
	ld.param.u64 	%rd5, [_Z7sumListiPi_param_1];
	cvta.to.global.u64 	%rd1, %rd5;
	mov.u32 	%r1, %tid.x;
	mov.u32 	%r70, %ntid.x;
	div.u32 	%r2, %r69, %r70;
	add.s32 	%r3, %r2, 1;
	mad.lo.s32 	%r4, %r1, %r2, %r1;
	add.s32 	%r5, %r69, -1;
	add.s32 	%r6, %r4, %r2;
	min.s32 	%r71, %r5, %r6;
	setp.le.s32 	%p1, %r71, %r4;
	@%p1 bra 	$L__BB2_7;
	add.s32 	%r72, %r4, 1;
	max.s32 	%r8, %r71, %r72;
	sub.s32 	%r73, %r8, %r4;
	and.b32  	%r9, %r73, 3;
	setp.eq.s32 	%p2, %r9, 0;
	mov.u32 	%r166, %r4;
	@%p2 bra 	$L__BB2_4;
	mul.wide.s32 	%rd6, %r4, 4;
	add.s64 	%rd7, %rd1, %rd6;
	ld.global.u32 	%r162, [%rd7];
	add.s64 	%rd2, %rd1, 4;
	neg.s32 	%r161, %r9;
	mov.u32 	%r163, %r4;
$L__BB2_3:
	.pragma "nounroll";
	add.s32 	%r166, %r163, 1;
	mul.wide.s32 	%rd8, %r163, 4;
	add.s64 	%rd9, %rd2, %rd8;
	ld.global.u32 	%r74, [%rd9];
	add.s32 	%r162, %r74, %r162;
	st.global.u32 	[%rd9], %r162;
	add.s32 	%r161, %r161, 1;
	setp.ne.s32 	%p3, %r161, 0;
	mov.u32 	%r163, %r166;
	@%p3 bra 	$L__BB2_3;
$L__BB2_4:
	sub.s32 	%r75, %r4, %r8;
	setp.gt.u32 	%p4, %r75, -4;
	@%p4 bra 	$L__BB2_7;
	mul.wide.s32 	%rd10, %r166, 4;
	add.s64 	%rd11, %rd1, %rd10;
	ld.global.u32 	%r165, [%rd11];
	add.s64 	%rd3, %rd1, 8;
$L__BB2_6:
	mul.wide.s32 	%rd12, %r166, 4;
	add.s64 	%rd13, %rd3, %rd12;
	ld.global.u32 	%r76, [%rd13+-4];
	add.s32 	%r77, %r76, %r165;
	st.global.u32 	[%rd13+-4], %r77;
	ld.global.u32 	%r78, [%rd13];
	add.s32 	%r79, %r78, %r77;
	st.global.u32 	[%rd13], %r79;
	ld.global.u32 	%r80, [%rd13+4];
	add.s32 	%r81, %r80, %r79;
	st.global.u32 	[%rd13+4], %r81;
	add.s32 	%r166, %r166, 4;
	ld.global.u32 	%r82, [%rd13+8];
	add.s32 	%r165, %r82, %r81;
	st.global.u32 	[%rd13+8], %r165;
	setp.lt.s32 	%p5, %r166, %r71;
	@%p5 bra 	$L__BB2_6;
$L__BB2_7:
	bar.sync 	0;
	setp.ge.s32 	%p6, %r4, %r69;
	@%p6 bra 	$L__BB2_28;
	setp.eq.s32 	%p7, %r1, 0;
	mov.b32 	%r179, 0;
	@%p7 bra 	$L__BB2_21;
	and.b32  	%r24, %r1, 15;
	setp.lt.u32 	%p8, %r1, 16;
	mov.b32 	%r168, 0;
	mov.u32 	%r179, %r168;
	@%p8 bra 	$L__BB2_12;
	and.b32  	%r168, %r1, 1008;
	neg.s32 	%r184, %r168;
	shl.b32 	%r87, %r2, 4;
	add.s32 	%r27, %r87, 16;
	mov.b32 	%r179, 0;
	mul.wide.s32 	%rd16, %r3, 4;
	mov.u32 	%r183, %r2;
$L__BB2_11:
	.pragma "nounroll";
	add.s32 	%r88, %r183, 1;
	mul.wide.s32 	%rd14, %r88, 4;
	add.s64 	%rd15, %rd1, %rd14;
	ld.global.u32 	%r89, [%rd15+-4];
	add.s32 	%r90, %r89, %r179;
	add.s64 	%rd17, %rd15, %rd16;
	ld.global.u32 	%r91, [%rd17+-4];
	add.s32 	%r92, %r91, %r90;
	add.s64 	%rd18, %rd17, %rd16;
	ld.global.u32 	%r93, [%rd18+-4];
	add.s32 	%r94, %r93, %r92;
	add.s64 	%rd19, %rd18, %rd16;
	ld.global.u32 	%r95, [%rd19+-4];
	add.s32 	%r96, %r95, %r94;
	add.s64 	%rd20, %rd19, %rd16;
	ld.global.u32 	%r97, [%rd20+-4];
	add.s32 	%r98, %r97, %r96;
	add.s64 	%rd21, %rd20, %rd16;
	ld.global.u32 	%r99, [%rd21+-4];
	add.s32 	%r100, %r99, %r98;
	add.s64 	%rd22, %rd21, %rd16;
	ld.global.u32 	%r101, [%rd22+-4];
	add.s32 	%r102, %r101, %r100;
	add.s64 	%rd23, %rd22, %rd16;
	ld.global.u32 	%r103, [%rd23+-4];
	add.s32 	%r104, %r103, %r102;
	add.s64 	%rd24, %rd23, %rd16;
	ld.global.u32 	%r105, [%rd24+-4];
	add.s32 	%r106, %r105, %r104;
	add.s64 	%rd25, %rd24, %rd16;
	ld.global.u32 	%r107, [%rd25+-4];
	add.s32 	%r108, %r107, %r106;
	add.s64 	%rd26, %rd25, %rd16;
	ld.global.u32 	%r109, [%rd26+-4];
	add.s32 	%r110, %r109, %r108;
	add.s64 	%rd27, %rd26, %rd16;
	ld.global.u32 	%r111, [%rd27+-4];
	add.s32 	%r112, %r111, %r110;
	add.s64 	%rd28, %rd27, %rd16;
	ld.global.u32 	%r113, [%rd28+-4];
	add.s32 	%r114, %r113, %r112;
	add.s64 	%rd29, %rd28, %rd16;
	ld.global.u32 	%r115, [%rd29+-4];
	add.s32 	%r116, %r115, %r114;
	add.s64 	%rd30, %rd29, %rd16;
	ld.global.u32 	%r117, [%rd30+-4];
	add.s32 	%r118, %r117, %r116;
	add.s64 	%rd31, %rd30, %rd16;
	ld.global.u32 	%r119, [%rd31+-4];
	add.s32 	%r179, %r119, %r118;
	add.s32 	%r184, %r184, 16;
	add.s32 	%r183, %r183, %r27;
	setp.eq.s32 	%p9, %r184, 0;
	@%p9 bra 	$L__BB2_12;
	bra.uni 	$L__BB2_11;
$L__BB2_12:
	setp.eq.s32 	%p10, %r24, 0;
	@%p10 bra 	$L__BB2_21;
	and.b32  	%r31, %r1, 7;
	setp.lt.u32 	%p11, %r24, 8;
	@%p11 bra 	$L__BB2_15;
	mad.lo.s32 	%r121, %r3, %r168, %r3;
	mul.wide.s32 	%rd32, %r121, 4;
	add.s64 	%rd33, %rd1, %rd32;
	ld.global.u32 	%r122, [%rd33+-4];
	add.s32 	%r123, %r122, %r179;
	mul.wide.s32 	%rd34, %r3, 4;
	add.s64 	%rd35, %rd33, %rd34;
	ld.global.u32 	%r124, [%rd35+-4];
	add.s32 	%r125, %r124, %r123;
	add.s64 	%rd36, %rd35, %rd34;
	ld.global.u32 	%r126, [%rd36+-4];
	add.s32 	%r127, %r126, %r125;
	add.s64 	%rd37, %rd36, %rd34;
	ld.global.u32 	%r128, [%rd37+-4];
	add.s32 	%r129, %r128, %r127;
	add.s64 	%rd38, %rd37, %rd34;
	ld.global.u32 	%r130, [%rd38+-4];
	add.s32 	%r131, %r130, %r129;
	add.s64 	%rd39, %rd38, %rd34;
	ld.global.u32 	%r132, [%rd39+-4];
	add.s32 	%r133, %r132, %r131;
	add.s64 	%rd40, %rd39, %rd34;
	ld.global.u32 	%r134, [%rd40+-4];
	add.s32 	%r135, %r134, %r133;
	add.s32 	%r168, %r168, 8;
	add.s64 	%rd41, %rd40, %rd34;
	ld.global.u32 	%r136, [%rd41+-4];
	add.s32 	%r179, %r136, %r135;
$L__BB2_15:
	setp.eq.s32 	%p12, %r31, 0;
	@%p12 bra 	$L__BB2_21;
	and.b32  	%r37, %r1, 3;
	setp.lt.u32 	%p13, %r31, 4;
	@%p13 bra 	$L__BB2_18;
	mad.lo.s32 	%r138, %r3, %r168, %r3;
	mul.wide.s32 	%rd42, %r138, 4;
	add.s64 	%rd43, %rd1, %rd42;
	ld.global.u32 	%r139, [%rd43+-4];
	add.s32 	%r140, %r139, %r179;
	mul.wide.s32 	%rd44, %r3, 4;
	add.s64 	%rd45, %rd43, %rd44;
	ld.global.u32 	%r141, [%rd45+-4];
	add.s32 	%r142, %r141, %r140;
	add.s64 	%rd46, %rd45, %rd44;
	ld.global.u32 	%r143, [%rd46+-4];
	add.s32 	%r144, %r143, %r142;
	add.s32 	%r168, %r168, 4;
	add.s64 	%rd47, %rd46, %rd44;
	ld.global.u32 	%r145, [%rd47+-4];
	add.s32 	%r179, %r145, %r144;
$L__BB2_18:
	setp.eq.s32 	%p14, %r37, 0;
	@%p14 bra 	$L__BB2_21;
	mad.lo.s32 	%r177, %r3, %r168, %r3;
	neg.s32 	%r176, %r37;
$L__BB2_20:
	.pragma "nounroll";
	mul.wide.s32 	%rd48, %r177, 4;
	add.s64 	%rd49, %rd1, %rd48;
	ld.global.u32 	%r146, [%rd49+-4];
	add.s32 	%r179, %r146, %r179;
	add.s32 	%r177, %r177, %r3;
	add.s32 	%r176, %r176, 1;
	setp.ne.s32 	%p15, %r176, 0;
	@%p15 bra 	$L__BB2_20;
$L__BB2_21:
	setp.gt.u32 	%p16, %r2, 2147483646;
	@%p16 bra 	$L__BB2_28;
	add.s32 	%r147, %r4, %r3;
	min.s32 	%r52, %r69, %r147;
	add.s32 	%r148, %r4, 1;
	max.s32 	%r53, %r52, %r148;
	sub.s32 	%r149, %r53, %r4;
	and.b32  	%r54, %r149, 3;
	setp.eq.s32 	%p17, %r54, 0;
	mov.u32 	%r182, %r4;
	@%p17 bra 	$L__BB2_25;
	neg.s32 	%r180, %r54;
	mov.u32 	%r182, %r4;
$L__BB2_24:
	.pragma "nounroll";
	mul.wide.s32 	%rd50, %r182, 4;
	add.s64 	%rd51, %rd1, %rd50;
	ld.global.u32 	%r150, [%rd51];
	add.s32 	%r151, %r150, %r179;
	st.global.u32 	[%rd51], %r151;
	add.s32 	%r182, %r182, 1;
	add.s32 	%r180, %r180, 1;
	setp.ne.s32 	%p18, %r180, 0;
	@%p18 bra 	$L__BB2_24;
$L__BB2_25:
	sub.s32 	%r152, %r4, %r53;
	setp.gt.u32 	%p19, %r152, -4;
	@%p19 bra 	$L__BB2_28;
	add.s64 	%rd4, %rd1, 8;
$L__BB2_27:
	mul.wide.s32 	%rd52, %r182, 4;
	add.s64 	%rd53, %rd4, %rd52;
	ld.global.u32 	%r153, [%rd53+-8];
	add.s32 	%r154, %r153, %r179;
	st.global.u32 	[%rd53+-8], %r154;
	ld.global.u32 	%r155, [%rd53+-4];
	add.s32 	%r156, %r155, %r179;
	st.global.u32 	[%rd53+-4], %r156;
	ld.global.u32 	%r157, [%rd53];
	add.s32 	%r158, %r157, %r179;
	st.global.u32 	[%rd53], %r158;
	ld.global.u32 	%r159, [%rd53+4];
	add.s32 	%r160, %r159, %r179;
	st.global.u32 	[%rd53+4], %r160;
	add.s32 	%r182, %r182, 4;
	setp.lt.s32 	%p20, %r182, %r52;
	@%p20 bra 	$L__BB2_27;
$L__BB2_28:
	ret;

}
	// .globl	_Z6refineiPiS_
.visible .entry _Z6refineiPiS_(
	.param .u32 _Z6refineiPiS__param_0,
	.param .u64 .ptr .align 1 _Z6refineiPiS__param_1,
	.param .u64 .ptr .align 1 _Z6refineiPiS__param_2
)
{
	.local .align 8 .b8 	__local_depot3[8];
	.reg .b64 	%SP;
	.reg .b64 	%SPL;
	.reg .pred 	%p<13>;
	.reg .b32 	%r<89>;
	.reg .b64 	%rd<31>;

	mov.u64 	%SPL, __local_depot3;
	cvta.local.u64 	%SP, %SPL;
	ld.param.u32 	%r32, [_Z6refineiPiS__param_0];
	ld.param.u64 	%rd10, [_Z6refineiPiS__param_1];
	ld.param.u64 	%rd11, [_Z6refineiPiS__param_2];
	cvta.to.global.u64 	%rd1, %rd10;
	cvta.to.global.u64 	%rd2, %rd11;
	add.u64 	%rd12, %SP, 0;
	add.u64 	%rd13, %SPL, 0;
	ld.global.u32 	%r34, [%rd2];
	st.local.v2.u32 	[%rd13], {%r32, %r34};
	mov.u64 	%rd14, $str$2;
	cvta.global.u64 	%rd15, %rd14;
	{ // callseq 2, 0
	.param .b64 param0;
	st.param.b64 	[param0], %rd15;
	.param .b64 param1;
	st.param.b64 	[param1], %rd12;
	.param .b32 retval0;
	call.uni (retval0), 
	vprintf, 
	(
	param0, 
	param1
	);
	ld.param.b32 	%r35, [retval0];
	} // callseq 2
	setp.lt.s32 	%p1, %r32, 1;
	mov.b32 	%r87, 0;
	@%p1 bra 	$L__BB3_17;
	add.s64 	%rd3, %rd1, 32;
	mov.b32 	%r74, 0;
	mov.u32 	%r87, %r74;
$L__BB3_2:
	shl.b32 	%r38, %r74, 7;
	mul.wide.u32 	%rd16, %r38, 4;
	add.s64 	%rd4, %rd1, %rd16;
	ld.global.u32 	%r3, [%rd4];
	setp.lt.s32 	%p2, %r3, 1;
	@%p2 bra 	$L__BB3_16;
	and.b32  	%r4, %r3, 15;
	setp.lt.u32 	%p3, %r3, 16;
	mov.b32 	%r82, 0;
	@%p3 bra 	$L__BB3_6;
	and.b32  	%r82, %r3, 2147483632;
	neg.s32 	%r76, %r82;
	mul.wide.u32 	%rd17, %r74, 512;
	add.s64 	%rd30, %rd3, %rd17;
$L__BB3_5:
	.pragma "nounroll";
	mul.wide.s32 	%rd18, %r87, 4;
	add.s64 	%rd19, %rd3, %rd18;
	ld.global.u32 	%r41, [%rd30+-28];
	st.global.u32 	[%rd19+-32], %r41;
	ld.global.u32 	%r42, [%rd30+-24];
	st.global.u32 	[%rd19+-28], %r42;
	ld.global.u32 	%r43, [%rd30+-20];
	st.global.u32 	[%rd19+-24], %r43;
	ld.global.u32 	%r44, [%rd30+-16];
	st.global.u32 	[%rd19+-20], %r44;
	ld.global.u32 	%r45, [%rd30+-12];
	st.global.u32 	[%rd19+-16], %r45;
	ld.global.u32 	%r46, [%rd30+-8];
	st.global.u32 	[%rd19+-12], %r46;
	ld.global.u32 	%r47, [%rd30+-4];
	st.global.u32 	[%rd19+-8], %r47;
	ld.global.u32 	%r48, [%rd30];
	st.global.u32 	[%rd19+-4], %r48;
	ld.global.u32 	%r49, [%rd30+4];
	st.global.u32 	[%rd19], %r49;
	ld.global.u32 	%r50, [%rd30+8];
	st.global.u32 	[%rd19+4], %r50;
	ld.global.u32 	%r51, [%rd30+12];
	st.global.u32 	[%rd19+8], %r51;
	ld.global.u32 	%r52, [%rd30+16];
	st.global.u32 	[%rd19+12], %r52;
	ld.global.u32 	%r53, [%rd30+20];
	st.global.u32 	[%rd19+16], %r53;
	ld.global.u32 	%r54, [%rd30+24];
	st.global.u32 	[%rd19+20], %r54;
	ld.global.u32 	%r55, [%rd30+28];
	st.global.u32 	[%rd19+24], %r55;
	ld.global.u32 	%r56, [%rd30+32];
	add.s32 	%r87, %r87, 16;
	st.global.u32 	[%rd19+28], %r56;
	add.s32 	%r76, %r76, 16;
	add.s64 	%rd30, %rd30, 64;
	setp.ne.s32 	%p4, %r76, 0;
	@%p4 bra 	$L__BB3_5;
$L__BB3_6:
	setp.eq.s32 	%p5, %r4, 0;
	@%p5 bra 	$L__BB3_16;
	and.b32  	%r14, %r3, 7;
	setp.lt.u32 	%p6, %r4, 8;
	@%p6 bra 	$L__BB3_9;
	mul.wide.u32 	%rd20, %r82, 4;
	add.s64 	%rd21, %rd4, %rd20;
	ld.global.u32 	%r58, [%rd21+4];
	mul.wide.s32 	%rd22, %r87, 4;
	add.s64 	%rd23, %rd1, %rd22;
	st.global.u32 	[%rd23], %r58;
	ld.global.u32 	%r59, [%rd21+8];
	st.global.u32 	[%rd23+4], %r59;
	ld.global.u32 	%r60, [%rd21+12];
	st.global.u32 	[%rd23+8], %r60;
	ld.global.u32 	%r61, [%rd21+16];
	st.global.u32 	[%rd23+12], %r61;
	ld.global.u32 	%r62, [%rd21+20];
	st.global.u32 	[%rd23+16], %r62;
	ld.global.u32 	%r63, [%rd21+24];
	st.global.u32 	[%rd23+20], %r63;
	ld.global.u32 	%r64, [%rd21+28];
	st.global.u32 	[%rd23+24], %r64;
	ld.global.u32 	%r65, [%rd21+32];
	st.global.u32 	[%rd23+28], %r65;
	add.s32 	%r87, %r87, 8;
	add.s32 	%r82, %r82, 8;
$L__BB3_9:
	setp.eq.s32 	%p7, %r14, 0;
	@%p7 bra 	$L__BB3_16;
	and.b32  	%r20, %r3, 3;
	setp.lt.u32 	%p8, %r14, 4;
	mov.u32 	%r86, %r87;
	@%p8 bra 	$L__BB3_12;
	mul.wide.u32 	%rd24, %r82, 4;
	add.s64 	%rd25, %rd4, %rd24;
	ld.global.u32 	%r67, [%rd25+4];
	mul.wide.s32 	%rd26, %r87, 4;
	add.s64 	%rd27, %rd1, %rd26;
	st.global.u32 	[%rd27], %r67;
	ld.global.u32 	%r68, [%rd25+8];
	st.global.u32 	[%rd27+4], %r68;
	ld.global.u32 	%r69, [%rd25+12];
	st.global.u32 	[%rd27+8], %r69;
	ld.global.u32 	%r70, [%rd25+16];
	st.global.u32 	[%rd27+12], %r70;
	add.s32 	%r87, %r87, 4;
	add.s32 	%r82, %r82, 4;
	mov.u32 	%r86, %r87;
$L__BB3_12:
	setp.eq.s32 	%p9, %r20, 0;
	@%p9 bra 	$L__BB3_16;
	mul.wide.u32 	%rd28, %r82, 4;
	add.s64 	%rd8, %rd4, %rd28;
	ld.global.u32 	%r71, [%rd8+4];
	add.s32 	%r87, %r86, 1;
	mul.wide.s32 	%rd29, %r86, 4;
	add.s64 	%rd9, %rd1, %rd29;
	st.global.u32 	[%rd9], %r71;
	setp.eq.s32 	%p10, %r20, 1;
	@%p10 bra 	$L__BB3_16;
	ld.global.u32 	%r72, [%rd8+8];
	add.s32 	%r87, %r86, 2;
	st.global.u32 	[%rd9+4], %r72;
	setp.eq.s32 	%p11, %r20, 2;
	@%p11 bra 	$L__BB3_16;
	ld.global.u32 	%r73, [%rd8+12];
	add.s32 	%r87, %r86, 3;
	st.global.u32 	[%rd9+8], %r73;
$L__BB3_16:
	add.s32 	%r74, %r74, 1;
	setp.ne.s32 	%p12, %r74, %r32;
	@%p12 bra 	$L__BB3_2;
$L__BB3_17:
	st.global.u32 	[%rd2], %r87;
	st.global.u32 	[%rd1], %r87;
	ret;

}
	// .globl	_Z7refine2PiS_iS_
.visible .entry _Z7refine2PiS_iS_(
	.param .u64 .ptr .align 1 _Z7refine2PiS_iS__param_0,
	.param .u64 .ptr .align 1 _Z7refine2PiS_iS__param_1,
	.param .u32 _Z7refine2PiS_iS__param_2,
	.param .u64 .ptr .align 1 _Z7refine2PiS_iS__param_3
)
{
	.reg .pred 	%p<16>;
	.reg .b32 	%r<161>;
	.reg .b64 	%rd<50>;

	ld.param.u64 	%rd9, [_Z7refine2PiS_iS__param_0];
	ld.param.u64 	%rd10, [_Z7refine2PiS_iS__param_1];
	ld.param.u32 	%r54, [_Z7refine2PiS_iS__param_2];
	ld.param.u64 	%rd8, [_Z7refine2PiS_iS__param_3];
	cvta.to.global.u64 	%rd1, %rd9;
	cvta.to.global.u64 	%rd2, %rd10;
	mov.u32 	%r55, %tid.x;
	mov.u32 	%r56, %ctaid.x;
	mov.u32 	%r57, %ntid.x;
	mad.lo.s32 	%r1, %r56, %r57, %r55;
	setp.gt.s32 	%p1, %r1, %r54;
	@%p1 bra 	$L__BB4_22;
	setp.lt.s32 	%p2, %r1, 1;
	mov.b32 	%r153, 0;
	@%p2 bra 	$L__BB4_14;
	and.b32  	%r2, %r1, 15;
	setp.lt.u32 	%p3, %r1, 16;
	mov.b32 	%r146, 0;
	mov.u32 	%r153, %r146;
	@%p3 bra 	$L__BB4_5;
	and.b32  	%r146, %r1, 2147483632;
	neg.s32 	%r140, %r146;
	mov.b32 	%r139, 0;
	mov.u32 	%r153, %r139;
$L__BB4_4:
	.pragma "nounroll";
	mul.wide.u32 	%rd11, %r139, 4;
	add.s64 	%rd12, %rd2, %rd11;
	ld.global.u32 	%r62, [%rd12];
	add.s32 	%r63, %r62, %r153;
	ld.global.u32 	%r64, [%rd12+512];
	add.s32 	%r65, %r64, %r63;
	ld.global.u32 	%r66, [%rd12+1024];
	add.s32 	%r67, %r66, %r65;
	ld.global.u32 	%r68, [%rd12+1536];
	add.s32 	%r69, %r68, %r67;
	ld.global.u32 	%r70, [%rd12+2048];
	add.s32 	%r71, %r70, %r69;
	ld.global.u32 	%r72, [%rd12+2560];
	add.s32 	%r73, %r72, %r71;
	ld.global.u32 	%r74, [%rd12+3072];
	add.s32 	%r75, %r74, %r73;
	ld.global.u32 	%r76, [%rd12+3584];
	add.s32 	%r77, %r76, %r75;
	ld.global.u32 	%r78, [%rd12+4096];
	add.s32 	%r79, %r78, %r77;
	ld.global.u32 	%r80, [%rd12+4608];
	add.s32 	%r81, %r80, %r79;
	ld.global.u32 	%r82, [%rd12+5120];
	add.s32 	%r83, %r82, %r81;
	ld.global.u32 	%r84, [%rd12+5632];
	add.s32 	%r85, %r84, %r83;
	ld.global.u32 	%r86, [%rd12+6144];
	add.s32 	%r87, %r86, %r85;
	ld.global.u32 	%r88, [%rd12+6656];
	add.s32 	%r89, %r88, %r87;
	ld.global.u32 	%r90, [%rd12+7168];
	add.s32 	%r91, %r90, %r89;
	ld.global.u32 	%r92, [%rd12+7680];
	add.s32 	%r153, %r92, %r91;
	add.s32 	%r140, %r140, 16;
	add.s32 	%r139, %r139, 2048;
	setp.ne.s32 	%p4, %r140, 0;
	@%p4 bra 	$L__BB4_4;
$L__BB4_5:
	setp.eq.s32 	%p5, %r2, 0;
	@%p5 bra 	$L__BB4_14;
	and.b32  	%r14, %r1, 7;
	setp.lt.u32 	%p6, %r2, 8;
	@%p6 bra 	$L__BB4_8;
	shl.b32 	%r94, %r146, 7;
	mul.wide.u32 	%rd13, %r94, 4;
	add.s64 	%rd14, %rd2, %rd13;
	ld.global.u32 	%r95, [%rd14];
	add.s32 	%r96, %r95, %r153;
	add.s32 	%r97, %r94, 128;
	mul.wide.u32 	%rd15, %r97, 4;
	add.s64 	%rd16, %rd2, %rd15;
	ld.global.u32 	%r98, [%rd16];
	add.s32 	%r99, %r98, %r96;
	add.s32 	%r100, %r94, 256;
	mul.wide.u32 	%rd17, %r100, 4;
	add.s64 	%rd18, %rd2, %rd17;
	ld.global.u32 	%r101, [%rd18];
	add.s32 	%r102, %r101, %r99;
	add.s32 	%r103, %r94, 384;
	mul.wide.u32 	%rd19, %r103, 4;
	add.s64 	%rd20, %rd2, %rd19;
	ld.global.u32 	%r104, [%rd20];
	add.s32 	%r105, %r104, %r102;
	add.s32 	%r106, %r94, 512;
	mul.wide.u32 	%rd21, %r106, 4;
	add.s64 	%rd22, %rd2, %rd21;
	ld.global.u32 	%r107, [%rd22];
	add.s32 	%r108, %r107, %r105;
	add.s32 	%r109, %r94, 640;
	mul.wide.u32 	%rd23, %r109, 4;
	add.s64 	%rd24, %rd2, %rd23;
	ld.global.u32 	%r110, [%rd24];
	add.s32 	%r111, %r110, %r108;
	add.s32 	%r112, %r94, 768;
	mul.wide.u32 	%rd25, %r112, 4;
	add.s64 	%rd26, %rd2, %rd25;
	ld.global.u32 	%r113, [%rd26];
	add.s32 	%r114, %r113, %r111;
	add.s32 	%r115, %r94, 896;
	mul.wide.u32 	%rd27, %r115, 4;
	add.s64 	%rd28, %rd2, %rd27;
	ld.global.u32 	%r116, [%rd28];
	add.s32 	%r153, %r116, %r114;
	add.s32 	%r146, %r146, 8;
$L__BB4_8:
	setp.eq.s32 	%p7, %r14, 0;
	@%p7 bra 	$L__BB4_14;
	and.b32  	%r20, %r1, 3;
	setp.lt.u32 	%p8, %r14, 4;
	@%p8 bra 	$L__BB4_11;
	shl.b32 	%r118, %r146, 7;
	mul.wide.u32 	%rd29, %r118, 4;
	add.s64 	%rd30, %rd2, %rd29;
	ld.global.u32 	%r119, [%rd30];
	add.s32 	%r120, %r119, %r153;
	add.s32 	%r121, %r118, 128;
	mul.wide.u32 	%rd31, %r121, 4;
	add.s64 	%rd32, %rd2, %rd31;
	ld.global.u32 	%r122, [%rd32];
	add.s32 	%r123, %r122, %r120;
	add.s32 	%r124, %r118, 256;
	mul.wide.u32 	%rd33, %r124, 4;
	add.s64 	%rd34, %rd2, %rd33;
	ld.global.u32 	%r125, [%rd34];
	add.s32 	%r126, %r125, %r123;
	add.s32 	%r127, %r118, 384;
	mul.wide.u32 	%rd35, %r127, 4;
	add.s64 	%rd36, %rd2, %rd35;
	ld.global.u32 	%r128, [%rd36];
	add.s32 	%r153, %r128, %r126;
	add.s32 	%r146, %r146, 4;
$L__BB4_11:
	setp.eq.s32 	%p9, %r20, 0;
	@%p9 bra 	$L__BB4_14;
	shl.b32 	%r129, %r146, 7;
	mul.wide.u32 	%rd37, %r129, 4;
	add.s64 	%rd49, %rd2, %rd37;
	neg.s32 	%r151, %r20;
$L__BB4_13:
	.pragma "nounroll";
	ld.global.u32 	%r130, [%rd49];
	add.s32 	%r153, %r130, %r153;
	add.s64 	%rd49, %rd49, 512;
	add.s32 	%r151, %r151, 1;
	setp.ne.s32 	%p10, %r151, 0;
	@%p10 bra 	$L__BB4_13;
$L__BB4_14:
	shl.b32 	%r32, %r1, 7;
	mul.wide.s32 	%rd38, %r32, 4;
	add.s64 	%rd39, %rd2, %rd38;
	ld.global.u32 	%r33, [%rd39];
	bar.sync 	0;
	setp.lt.s32 	%p11, %r33, 1;
	@%p11 bra 	$L__BB4_21;
	and.b32  	%r34, %r33, 3;
	setp.lt.u32 	%p12, %r33, 4;
	mov.b32 	%r157, 0;
	@%p12 bra 	$L__BB4_18;
	and.b32  	%r157, %r33, 2147483644;
	neg.s32 	%r156, %r157;
	add.s64 	%rd6, %rd2, 8;
	add.s32 	%r155, %r32, 1;
	add.s64 	%rd7, %rd1, 8;
	mov.u32 	%r154, %r153;
$L__BB4_17:
	mul.wide.s32 	%rd40, %r155, 4;
	add.s64 	%rd41, %rd6, %rd40;
	mul.wide.s32 	%rd42, %r154, 4;
	add.s64 	%rd43, %rd7, %rd42;
	ld.global.u32 	%r132, [%rd41+-8];
	st.global.u32 	[%rd43+-8], %r132;
	ld.global.u32 	%r133, [%rd41+-4];
	st.global.u32 	[%rd43+-4], %r133;
	ld.global.u32 	%r134, [%rd41];
	st.global.u32 	[%rd43], %r134;
	ld.global.u32 	%r135, [%rd41+4];
	st.global.u32 	[%rd43+4], %r135;
	add.s32 	%r156, %r156, 4;
	add.s32 	%r155, %r155, 4;
	add.s32 	%r154, %r154, 4;
	setp.ne.s32 	%p13, %r156, 0;
	@%p13 bra 	$L__BB4_17;
$L__BB4_18:
	setp.eq.s32 	%p14, %r34, 0;
	@%p14 bra 	$L__BB4_21;
	add.s32 	%r160, %r153, %r157;
	add.s32 	%r136, %r157, %r32;
	add.s32 	%r159, %r136, 1;
	neg.s32 	%r158, %r34;
$L__BB4_20:
	.pragma "nounroll";
	mul.wide.s32 	%rd44, %r160, 4;
	add.s64 	%rd45, %rd1, %rd44;
	mul.wide.s32 	%rd46, %r159, 4;
	add.s64 	%rd47, %rd2, %rd46;
	ld.global.u32 	%r137, [%rd47];
	st.global.u32 	[%rd45], %r137;
	add.s32 	%r160, %r160, 1;
	add.s32 	%r159, %r159, 1;
	add.s32 	%r158, %r158, 1;
	setp.ne.s32 	%p15, %r158, 0;
	@%p15 bra 	$L__BB4_20;
$L__BB4_21:
	cvta.to.global.u64 	%rd48, %rd8;
	atom.global.add.u32 	%r138, [%rd48], %r33;
$L__BB4_22:
	ret;

}
	// .globl	_Z13analyseMatrixPiS_S_PKiS1_iiS_
.visible .entry _Z13analyseMatrixPiS_S_PKiS1_iiS_(
	.param .u64 .ptr .align 1 _Z13analyseMatrixPiS_S_PKiS1_iiS__param_0,
	.param .u64 .ptr .align 1 _Z13analyseMatrixPiS_S_PKiS1_iiS__param_1,
	.param .u64 .ptr .align 1 _Z13analyseMatrixPiS_S_PKiS1_iiS__param_2,
	.param .u64 .ptr .align 1 _Z13analyseMatrixPiS_S_PKiS1_iiS__param_3,
	.param .u64 .ptr .align 1 _Z13analyseMatrixPiS_S_PKiS1_iiS__param_4,
	.param .u32 _Z13analyseMatrixPiS_S_PKiS1_iiS__param_5,
	.param .u32 _Z13analyseMatrixPiS_S_PKiS1_iiS__param_6,
	.param .u64 .ptr .align 1 _Z13analyseMatrixPiS_S_PKiS1_iiS__param_7
)
{
	.reg .pred 	%p<11>;
	.reg .b32 	%r<69>;
	.reg .b64 	%rd<31>;

	ld.param.u64 	%rd8, [_Z13analyseMatrixPiS_S_PKiS1_iiS__param_0];
	ld.param.u64 	%rd9, [_Z13analyseMatrixPiS_S_PKiS1_iiS__param_1];
	ld.param.u64 	%rd7, [_Z13analyseMatrixPiS_S_PKiS1_iiS__param_2];
	ld.param.u64 	%rd10, [_Z13analyseMatrixPiS_S_PKiS1_iiS__param_3];
	ld.param.u64 	%rd11, [_Z13analyseMatrixPiS_S_PKiS1_iiS__param_4];
	ld.param.u32 	%r38, [_Z13analyseMatrixPiS_S_PKiS1_iiS__param_5];
	cvta.to.global.u64 	%rd1, %rd11;
	cvta.to.global.u64 	%rd2, %rd8;
	cvta.to.global.u64 	%rd3, %rd10;
	cvta.to.global.u64 	%rd4, %rd9;
	mov.u32 	%r39, %tid.x;
	mov.u32 	%r40, %ctaid.x;
	mov.u32 	%r41, %ntid.x;
	mad.lo.s32 	%r1, %r40, %r41, %r39;
	setp.ge.s32 	%p1, %r1, %r38;
	@%p1 bra 	$L__BB5_16;
	mov.b32 	%r68, 0;
	st.global.u32 	[%rd4], %r68;
	shl.b32 	%r2, %r1, 7;
	mul.wide.s32 	%rd12, %r1, 4;
	add.s64 	%rd13, %rd3, %rd12;
	ld.global.u32 	%r3, [%rd13];
	ld.global.u32 	%r4, [%rd13+4];
	setp.ge.s32 	%p2, %r3, %r4;
	@%p2 bra 	$L__BB5_15;
	cvta.to.global.u64 	%rd5, %rd7;
	mov.b32 	%r60, 1;
	mov.u32 	%r50, %r3;
$L__BB5_3:
	mul.wide.s32 	%rd14, %r50, 4;
	add.s64 	%rd15, %rd1, %rd14;
	ld.global.u32 	%r7, [%rd15];
	setp.ge.s32 	%p3, %r3, %r50;
	mov.b32 	%r61, 0;
	@%p3 bra 	$L__BB5_11;
	min.s32 	%r8, %r1, %r7;
	mov.b32 	%r61, 0;
	mov.u32 	%r52, %r3;
$L__BB5_5:
	mul.wide.s32 	%rd16, %r52, 4;
	add.s64 	%rd17, %rd1, %rd16;
	ld.global.u32 	%r12, [%rd17];
	setp.ge.s32 	%p4, %r12, %r8;
	@%p4 bra 	$L__BB5_10;
	mul.wide.s32 	%rd18, %r12, 4;
	add.s64 	%rd6, %rd3, %rd18;
	ld.global.u32 	%r56, [%rd6];
	ld.global.u32 	%r59, [%rd6+4];
	setp.ge.s32 	%p5, %r56, %r59;
	@%p5 bra 	$L__BB5_10;
$L__BB5_7:
	mul.wide.s32 	%rd19, %r56, 4;
	add.s64 	%rd20, %rd1, %rd19;
	ld.global.u32 	%r46, [%rd20];
	setp.ne.s32 	%p6, %r46, %r7;
	@%p6 bra 	$L__BB5_9;
	add.s32 	%r47, %r60, %r2;
	mul.wide.s32 	%rd21, %r47, 4;
	add.s64 	%rd22, %rd2, %rd21;
	st.global.u32 	[%rd22], %r52;
	st.global.u32 	[%rd22+4], %r56;
	add.s32 	%r60, %r60, 2;
	add.s32 	%r61, %r61, 2;
	ld.global.u32 	%r59, [%rd6+4];
$L__BB5_9:
	add.s32 	%r56, %r56, 1;
	setp.lt.s32 	%p7, %r56, %r59;
	@%p7 bra 	$L__BB5_7;
$L__BB5_10:
	add.s32 	%r52, %r52, 1;
	setp.ne.s32 	%p8, %r52, %r50;
	@%p8 bra 	$L__BB5_5;
$L__BB5_11:
	setp.le.s32 	%p9, %r1, %r7;
	@%p9 bra 	$L__BB5_13;
	mul.wide.s32 	%rd23, %r7, 4;
	add.s64 	%rd24, %rd5, %rd23;
	ld.global.u32 	%r48, [%rd24];
	add.s32 	%r49, %r2, %r60;
	mul.wide.s32 	%rd25, %r49, 4;
	add.s64 	%rd26, %rd2, %rd25;
	st.global.u32 	[%rd26], %r48;
	membar.gl;
	add.s32 	%r60, %r60, 1;
	add.s32 	%r61, %r61, 1;
$L__BB5_13:
	add.s32 	%r50, %r50, 1;
	add.s64 	%rd28, %rd4, %rd14;
	st.global.u32 	[%rd28+4], %r61;
	setp.ne.s32 	%p10, %r50, %r4;
	@%p10 bra 	$L__BB5_3;
	add.s32 	%r68, %r60, -1;
$L__BB5_15:
	mul.wide.s32 	%rd29, %r2, 4;
	add.s64 	%rd30, %rd2, %rd29;
	st.global.u32 	[%rd30], %r68;
$L__BB5_16:
	ret;

}


// ===== COMPILED SASS (sm_100) =====

	.target	sm_100

	.elftype	@"ET_EXEC"


//--------------------- .note.nv.tkinfo           --------------------------
	.section	.note.nv.tkinfo,"",@"SHT_NOTE"
	.sectionflags	@"SHF_NOTE_NV_TKINFO"
	.tkinfo
        /*0018*/ 	.word	0x00000002
        /*0030*/ 	.string	""
        /*0030*/ 	.string	"ptxas"
        /*0030*/ 	.string	"Cuda compilation tools, release 13.0, V13.0.88"
        /*0030*/ 	.string	"Build cuda_13.0.r13.0/compiler.36424714_0"
        /*0030*/ 	.string	"-arch sm_100 -m 64 "



//--------------------- .note.nv.cuinfo           --------------------------
	.section	.note.nv.cuinfo,"",@"SHT_NOTE"
	.sectionflags	@"SHF_NOTE_NV_CUINFO"
        /*0018*/ 	.short	0x0002
        /*001a*/ 	.short	0x0064
        /*001c*/ 	.short	0x0082
	.zero		2


//--------------------- .nv.info                  --------------------------
	.section	.nv.info,"",@"SHT_CUDA_INFO"
	.align	4


	//----- nvinfo : EIATTR_REGCOUNT
	.align		4
        /*0000*/ 	.byte	0x04, 0x2f
        /*0002*/ 	.short	(.L_4 - .L_3)
	.align		4
.L_3:
        /*0004*/ 	.word	index@(_Z8findDiagiPiPKiS1_)
        /*0008*/ 	.word	0x0000000c


	//----- nvinfo : EIATTR_FRAME_SIZE
	.align		4
.L_4:
        /*000c*/ 	.byte	0x04, 0x11
        /*000e*/ 	.short	(.L_6 - .L_5)
	.align		4
.L_5:
        /*0010*/ 	.word	index@(_Z8findDiagiPiPKiS1_)
        /*0014*/ 	.word	0x00000000


	//----- nvinfo : EIATTR_REGCOUNT
	.align		4
.L_6:
        /*0018*/ 	.byte	0x04, 0x2f
        /*001a*/ 	.short	(.L_8 - .L_7)
	.align		4
.L_7:
        /*001c*/ 	.word	index@(_Z8findILU0iiPVdPKiS2_PiS3_PVbS3_)
        /*0020*/ 	.word	0x00000026


	//----- nvinfo : EIATTR_FRAME_SIZE
	.align		4
.L_8:
        /*0024*/ 	.byte	0x04, 0x11
        /*0026*/ 	.short	(.L_10 - .L_9)
	.align		4
.L_9:
        /*0028*/ 	.word	index@($__internal_0_$__cuda_sm20_div_rn_f64_full)
        /*002c*/ 	.word	0x00000000


	//----- nvinfo : EIATTR_FRAME_SIZE
	.align		4
.L_10:
        /*0030*/ 	.byte	0x04, 0x11
        /*0032*/ 	.short	(.L_12 - .L_11)
	.align		4
.L_11:
        /*0034*/ 	.word	index@(_Z8findILU0iiPVdPKiS2_PiS3_PVbS3_)
        /*0038*/ 	.word	0x00000000


	//----- nvinfo : EIATTR_REGCOUNT
	.align		4
.L_12:
        /*003c*/ 	.byte	0x04, 0x2f
        /*003e*/ 	.short	(.L_14 - .L_13)
	.align		4
.L_13:
        /*0040*/ 	.word	index@(_Z7sumListiPi)
        /*0044*/ 	.word	0x00000020


	//----- nvinfo : EIATTR_FRAME_SIZE
	.align		4
.L_14:
        /*0048*/ 	.byte	0x04, 0x11
        /*004a*/ 	.short	(.L_16 - .L_15)
	.align		4
.L_15:
        /*004c*/ 	.word	index@(_Z7sumListiPi)
        /*0050*/ 	.word	0x00000000


	//----- nvinfo : EIATTR_REGCOUNT
	.align		4
.L_16:
        /*0054*/ 	.byte	0x04, 0x2f
        /*0056*/ 	.short	(.L_18 - .L_17)
	.align		4
.L_17:
        /*0058*/ 	.word	index@(_Z6refineiPiS_)
        /*005c*/ 	.word	0x00000020


	//----- nvinfo : EIATTR_FRAME_SIZE
	.align		4
.L_18:
        /*0060*/ 	.byte	0x04, 0x11
        /*0062*/ 	.short	(.L_20 - .L_19)
	.align		4
.L_19:
        /*0064*/ 	.word	index@(_Z6refineiPiS_)
        /*0068*/ 	.word	0x00000008


	//----- nvinfo : EIATTR_REGCOUNT
	.align		4
.L_20:
        /*006c*/ 	.byte	0x04, 0x2f
        /*006e*/ 	.short	(.L_22 - .L_21)
	.align		4
.L_21:
        /*0070*/ 	.word	index@(_Z7refine2PiS_iS_)
        /*0074*/ 	.word	0x0000001e


	//----- nvinfo : EIATTR_FRAME_SIZE
	.align		4
.L_22:
        /*0078*/ 	.byte	0x04, 0x11
        /*007a*/ 	.short	(.L_24 - .L_23)
	.align		4
.L_23:
        /*007c*/ 	.word	index@(_Z7refine2PiS_iS_)
        /*0080*/ 	.word	0x00000000


	//----- nvinfo : EIATTR_REGCOUNT
	.align		4
.L_24:
        /*0084*/ 	.byte	0x04, 0x2f
        /*0086*/ 	.short	(.L_26 - .L_25)
	.align		4
.L_25:
        /*0088*/ 	.word	index@(_Z13analyseMatrixPiS_S_PKiS1_iiS_)
        /*008c*/ 	.word	0x00000017


	//----- nvinfo : EIATTR_FRAME_SIZE
	.align		4
.L_26:
        /*0090*/ 	.byte	0x04, 0x11
        /*0092*/ 	.short	(.L_28 - .L_27)
	.align		4
.L_27:
        /*0094*/ 	.word	index@(_Z13analyseMatrixPiS_S_PKiS1_iiS_)
        /*0098*/ 	.word	0x00000000


	//----- nvinfo : EIATTR_MIN_STACK_SIZE
	.align		4
.L_28:
        /*009c*/ 	.byte	0x04, 0x12
        /*009e*/ 	.short	(.L_30 - .L_29)
	.align		4
.L_29:
        /*00a0*/ 	.word	index@(_Z13analyseMatrixPiS_S_PKiS1_iiS_)
        /*00a4*/ 	.word	0x00000000


	//----- nvinfo : EIATTR_MIN_STACK_SIZE
	.align		4
.L_30:
        /*00a8*/ 	.byte	0x04, 0x12
        /*00aa*/ 	.short	(.L_32 - .L_31)
	.align		4
.L_31:
        /*00ac*/ 	.word	index@(_Z7refine2PiS_iS_)
        /*00b0*/ 	.word	0x00000000


	//----- nvinfo : EIATTR_MIN_STACK_SIZE
	.align		4
.L_32:
        /*00b4*/ 	.byte	0x04, 0x12
        /*00b6*/ 	.short	(.L_34 - .L_33)
	.align		4
.L_33:
        /*00b8*/ 	.word	index@(_Z6refineiPiS_)
        /*00bc*/ 	.word	0x00000008


	//----- nvinfo : EIATTR_MIN_STACK_SIZE
	.align		4
.L_34:
        /*00c0*/ 	.byte	0x04, 0x12
        /*00c2*/ 	.short	(.L_36 - .L_35)
	.align		4
.L_35:
        /*00c4*/ 	.word	index@(_Z7sumListiPi)
        /*00c8*/ 	.word	0x00000000


	//----- nvinfo : EIATTR_MIN_STACK_SIZE
	.align		4
.L_36:
        /*00cc*/ 	.byte	0x04, 0x12
        /*00ce*/ 	.short	(.L_38 - .L_37)
	.align		4
.L_37:
        /*00d0*/ 	.word	index@(_Z8findILU0iiPVdPKiS2_PiS3_PVbS3_)
        /*00d4*/ 	.word	0x00000000


	//----- nvinfo : EIATTR_MIN_STACK_SIZE
	.align		4
.L_38:
        /*00d8*/ 	.byte	0x04, 0x12
        /*00da*/ 	.short	(.L_40 - .L_39)
	.align		4
.L_39:
        /*00dc*/ 	.word	index@(_Z8findDiagiPiPKiS1_)
        /*00e0*/ 	.word	0x00000000
.L_40:


//--------------------- .nv.compat                --------------------------
	.section	.nv.compat,"",@"SHT_CUDA_COMPAT_INFO"
	.align	4
        /*0000*/ 	.byte	0x02, 0x09, 0x00, 0x00, 0x02, 0x02, 0x01, 0x00, 0x02, 0x05, 0x05, 0x00, 0x03, 0x07, 0x01, 0x01
        /*0010*/ 	.byte	0x02, 0x03, 0x00, 0x00, 0x02, 0x06, 0x01, 0x00, 0x04, 0x0b, 0x08, 0x00, 0x01, 0x00, 0x00, 0x00
        /*0020*/ 	.byte	0x00, 0x00, 0x00, 0x00


//--------------------- .nv.info._Z13analyseMatrixPiS_S_PKiS1_iiS_ --------------------------
	.section	.nv.info._Z13analyseMatrixPiS_S_PKiS1_iiS_,"",@"SHT_CUDA_INFO"
	.sectionflags	@""
	.align	4


	//----- nvinfo : EIATTR_CUDA_API_VERSION
	.align		4
        /*0000*/ 	.byte	0x04, 0x37
        /*0002*/ 	.short	(.L_42 - .L_41)
.L_41:
        /*0004*/ 	.word	0x00000082


	//----- nvinfo : EIATTR_KPARAM_INFO
	.align		4
.L_42:
        /*0008*/ 	.byte	0x04, 0x17
        /*000a*/ 	.short	(.L_44 - .L_43)
.L_43:
        /*000c*/ 	.word	0x00000000
        /*0010*/ 	.short	0x0007
        /*0012*/ 	.short	0x0030
        /*0014*/ 	.byte	0x00, 0xf5, 0x21, 0x00


	//----- nvinfo : EIATTR_KPARAM_INFO
	.align		4
.L_44:
        /*0018*/ 	.byte	0x04, 0x17
        /*001a*/ 	.short	(.L_46 - .L_45)
.L_45:
        /*001c*/ 	.word	0x00000000
        /*0020*/ 	.short	0x0006
        /*0022*/ 	.short	0x002c
        /*0024*/ 	.byte	0x00, 0xf0, 0x11, 0x00


	//----- nvinfo : EIATTR_KPARAM_INFO
	.align		4
.L_46:
        /*0028*/ 	.byte	0x04, 0x17
        /*002a*/ 	.short	(.L_48 - .L_47)
.L_47:
        /*002c*/ 	.word	0x00000000
        /*0030*/ 	.short	0x0005
        /*0032*/ 	.short	0x0028
        /*0034*/ 	.byte	0x00, 0xf0, 0x11, 0x00


	//----- nvinfo : EIATTR_KPARAM_INFO
	.align		4
.L_48:
        /*0038*/ 	.byte	0x04, 0x17
        /*003a*/ 	.short	(.L_50 - .L_49)
.L_49:
        /*003c*/ 	.word	0x00000000
        /*0040*/ 	.short	0x0004
        /*0042*/ 	.short	0x0020
        /*0044*/ 	.byte	0x00, 0xf5, 0x21, 0x00


	//----- nvinfo : EIATTR_KPARAM_INFO
	.align		4
.L_50:
        /*0048*/ 	.byte	0x04, 0x17
        /*004a*/ 	.short	(.L_52 - .L_51)
.L_51:
        /*004c*/ 	.word	0x00000000
        /*0050*/ 	.short	0x0003
        /*0052*/ 	.short	0x0018
        /*0054*/ 	.byte	0x00, 0xf5, 0x21, 0x00


	//----- nvinfo : EIATTR_KPARAM_INFO
	.align		4
.L_52:
        /*0058*/ 	.byte	0x04, 0x17
        /*005a*/ 	.short	(.L_54 - .L_53)
.L_53:
        /*005c*/ 	.word	0x00000000
        /*0060*/ 	.short	0x0002
        /*0062*/ 	.short	0x0010
        /*0064*/ 	.byte	0x00, 0xf5, 0x21, 0x00


	//----- nvinfo : EIATTR_KPARAM_INFO
	.align		4
.L_54:
        /*0068*/ 	.byte	0x04, 0x17
        /*006a*/ 	.short	(.L_56 - .L_55)
.L_55:
        /*006c*/ 	.word	0x00000000
        /*0070*/ 	.short	0x0001
        /*0072*/ 	.short	0x0008
        /*0074*/ 	.byte	0x00, 0xf5, 0x21, 0x00


	//----- nvinfo : EIATTR_KPARAM_INFO
	.align		4
.L_56:
        /*0078*/ 	.byte	0x04, 0x17
        /*007a*/ 	.short	(.L_58 - .L_57)
.L_57:
        /*007c*/ 	.word	0x00000000
        /*0080*/ 	.short	0x0000
        /*0082*/ 	.short	0x0000
        /*0084*/ 	.byte	0x00, 0xf5, 0x21, 0x00


	//----- nvinfo : EIATTR_SPARSE_MMA_MASK
	.align		4
.L_58:
        /*0088*/ 	.byte	0x03, 0x50
        /*008a*/ 	.short	0x0000


	//----- nvinfo : EIATTR_MAXREG_COUNT
	.align		4
        /*008c*/ 	.byte	0x03, 0x1b
        /*008e*/ 	.short	0x00ff


	//----- nvinfo : EIATTR_MERCURY_ISA_VERSION
	.align		4
        /*0090*/ 	.byte	0x03, 0x5f
        /*0092*/ 	.short	0x0101


	//----- nvinfo : EIATTR_VRC_CTA_INIT_COUNT
	.align		4
        /*0094*/ 	.byte	0x02, 0x4a
	.zero		1
	.zero		1


	//----- nvinfo : EIATTR_EXIT_INSTR_OFFSETS
	.align		4
        /*0098*/ 	.byte	0x04, 0x1c
        /*009a*/ 	.short	(.L_60 - .L_59)


	//   ....[0]....
.L_59:
        /*009c*/ 	.word	0x00000070


	//   ....[1]....
        /*00a0*/ 	.word	0x00000630


	//----- nvinfo : EIATTR_CRS_STACK_SIZE
	.align		4
.L_60:
        /*00a4*/ 	.byte	0x04, 0x1e
        /*00a6*/ 	.short	(.L_62 - .L_61)
.L_61:
        /*00a8*/ 	.word	0x00000000


	//----- nvinfo : EIATTR_CBANK_PARAM_SIZE
	.align		4
.L_62:
        /*00ac*/ 	.byte	0x03, 0x19
        /*00ae*/ 	.short	0x0038


	//----- nvinfo : EIATTR_PARAM_CBANK
	.align		4
        /*00b0*/ 	.byte	0x04, 0x0a
        /*00b2*/ 	.short	(.L_64 - .L_63)
	.align		4
.L_63:
        /*00b4*/ 	.word	index@(.nv.constant0._Z13analyseMatrixPiS_S_PKiS1_iiS_)
        /*00b8*/ 	.short	0x0380
        /*00ba*/ 	.short	0x0038


	//----- nvinfo : EIATTR_SW_WAR
	.align		4
.L_64:
        /*00bc*/ 	.byte	0x04, 0x36
        /*00be*/ 	.short	(.L_66 - .L_65)
.L_65:
        /*00c0*/ 	.word	0x00000008
.L_66:


//--------------------- .nv.info._Z7refine2PiS_iS_ --------------------------
	.section	.nv.info._Z7refine2PiS_iS_,"",@"SHT_CUDA_INFO"
	.sectionflags	@""
	.align	4


	//----- nvinfo : EIATTR_CUDA_API_VERSION
	.align		4
        /*0000*/ 	.byte	0x04, 0x37
        /*0002*/ 	.short	(.L_68 - .L_67)
.L_67:
        /*0004*/ 	.word	0x00000082


	//----- nvinfo : EIATTR_KPARAM_INFO
	.align		4
.L_68:
        /*0008*/ 	.byte	0x04, 0x17
        /*000a*/ 	.short	(.L_70 - .L_69)
.L_69:
        /*000c*/ 	.word	0x00000000
        /*0010*/ 	.short	0x0003
        /*0012*/ 	.short	0x0018
        /*0014*/ 	.byte	0x00, 0xf5, 0x21, 0x00


	//----- nvinfo : EIATTR_KPARAM_INFO
	.align		4
.L_70:
        /*0018*/ 	.byte	0x04, 0x17
        /*001a*/ 	.short	(.L_72 - .L_71)
.L_71:
        /*001c*/ 	.word	0x00000000
        /*0020*/ 	.short	0x0002
        /*0022*/ 	.short	0x0010
        /*0024*/ 	.byte	0x00, 0xf0, 0x11, 0x00


	//----- nvinfo : EIATTR_KPARAM_INFO
	.align		4
.L_72:
        /*0028*/ 	.byte	0x04, 0x17
        /*002a*/ 	.short	(.L_74 - .L_73)
.L_73:
        /*002c*/ 	.word	0x00000000
        /*0030*/ 	.short	0x0001
        /*0032*/ 	.short	0x0008
        /*0034*/ 	.byte	0x00, 0xf5, 0x21, 0x00


	//----- nvinfo : EIATTR_KPARAM_INFO
	.align		4
.L_74:
        /*0038*/ 	.byte	0x04, 0x17
        /*003a*/ 	.short	(.L_76 - .L_75)
.L_75:
        /*003c*/ 	.word	0x00000000
        /*0040*/ 	.short	0x0000
        /*0042*/ 	.short	0x0000
        /*0044*/ 	.byte	0x00, 0xf5, 0x21, 0x00


	//----- nvinfo : EIATTR_SPARSE_MMA_MASK
	.align		4
.L_76:
        /*0048*/ 	.byte	0x03, 0x50
        /*004a*/ 	.short	0x0000


	//----- nvinfo : EIATTR_MAXREG_COUNT
	.align		4
        /*004c*/ 	.byte	0x03, 0x1b
        /*004e*/ 	.short	0x00ff


	//----- nvinfo : EIATTR_NUM_BARRIERS
	.align		4
        /*0050*/ 	.byte	0x02, 0x4c
        /*0052*/ 	.byte	0x01
	.zero		1


	//----- nvinfo : EIATTR_MERCURY_ISA_VERSION
	.align		4
        /*0054*/ 	.byte	0x03, 0x5f
        /*0056*/ 	.short	0x0101


	//----- nvinfo : EIATTR_INT_WARP_WIDE_INSTR_OFFSETS
	.align		4
        /*0058*/ 	.byte	0x04, 0x31
        /*005a*/ 	.short	(.L_78 - .L_77)


	//   ....[0]....
.L_77:
        /*005c*/ 	.word	0x00000b80


	//   ....[1]....
        /*0060*/ 	.word	0x00000ba0


	//----- nvinfo : EIATTR_VRC_CTA_INIT_COUNT
	.align		4
.L_78:
        /*0064*/ 	.byte	0x02, 0x4a
	.zero		1
	.zero		1


	//----- nvinfo : EIATTR_EXIT_INSTR_OFFSETS
	.align		4
        /*0068*/ 	.byte	0x04, 0x1c
        /*006a*/ 	.short	(.L_80 - .L_79)


	//   ....[0]....
.L_79:
        /*006c*/ 	.word	0x00000070


	//   ....[1]....
        /*0070*/ 	.word	0x00000bf0


	//----- nvinfo : EIATTR_CRS_STACK_SIZE
	.align		4
.L_80:
        /*0074*/ 	.byte	0x04, 0x1e
        /*0076*/ 	.short	(.L_82 - .L_81)
.L_81:
        /*0078*/ 	.word	0x00000000


	//----- nvinfo : EIATTR_CBANK_PARAM_SIZE
	.align		4
.L_82:
        /*007c*/ 	.byte	0x03, 0x19
        /*007e*/ 	.short	0x0020


	//----- nvinfo : EIATTR_PARAM_CBANK
	.align		4
        /*0080*/ 	.byte	0x04, 0x0a
        /*0082*/ 	.short	(.L_84 - .L_83)
	.align		4
.L_83:
        /*0084*/ 	.word	index@(.nv.constant0._Z7refine2PiS_iS_)
        /*0088*/ 	.short	0x0380
        /*008a*/ 	.short	0x0020


	//----- nvinfo : EIATTR_SW_WAR
	.align		4
.L_84:
        /*008c*/ 	.byte	0x04, 0x36
        /*008e*/ 	.short	(.L_86 - .L_85)
.L_85:
        /*0090*/ 	.word	0x00000008
.L_86:


//--------------------- .nv.info._Z6refineiPiS_   --------------------------
	.section	.nv.info._Z6refineiPiS_,"",@"SHT_CUDA_INFO"
	.sectionflags	@""
	.align	4


	//----- nvinfo : EIATTR_CUDA_API_VERSION
	.align		4
        /*0000*/ 	.byte	0x04, 0x37
        /*0002*/ 	.short	(.L_88 - .L_87)
.L_87:
        /*0004*/ 	.word	0x00000082


	//----- nvinfo : EIATTR_KPARAM_INFO
	.align		4
.L_88:
        /*0008*/ 	.byte	0x04, 0x17
        /*000a*/ 	.short	(.L_90 - .L_89)
.L_89:
        /*000c*/ 	.word	0x00000000
        /*0010*/ 	.short	0x0002
        /*0012*/ 	.short	0x0010
        /*0014*/ 	.byte	0x00, 0xf5, 0x21, 0x00


	//----- nvinfo : EIATTR_KPARAM_INFO
	.align		4
.L_90:
        /*0018*/ 	.byte	0x04, 0x17
        /*001a*/ 	.short	(.L_92 - .L_91)
.L_91:
        /*001c*/ 	.word	0x00000000
        /*0020*/ 	.short	0x0001
        /*0022*/ 	.short	0x0008
        /*0024*/ 	.byte	0x00, 0xf5, 0x21, 0x00


	//----- nvinfo : EIATTR_KPARAM_INFO
	.align		4
.L_92:
        /*0028*/ 	.byte	0x04, 0x17
        /*002a*/ 	.short	(.L_94 - .L_93)
.L_93:
        /*002c*/ 	.word	0x00000000
        /*0030*/ 	.short	0x0000
        /*0032*/ 	.short	0x0000
        /*0034*/ 	.byte	0x00, 0xf0, 0x11, 0x00


	//----- nvinfo : EIATTR_SPARSE_MMA_MASK
	.align		4
.L_94:
        /*0038*/ 	.byte	0x03, 0x50
        /*003a*/ 	.short	0x0000


	//----- nvinfo : EIATTR_MAXREG_COUNT
	.align		4
        /*003c*/ 	.byte	0x03, 0x1b
        /*003e*/ 	.short	0x00ff


	//----- nvinfo : EIATTR_EXTERNS
	.align		4
        /*0040*/ 	.byte	0x04, 0x0f
        /*0042*/ 	.short	(.L_96 - .L_95)


	//   ....[0]....
	.align		4
.L_95:
        /*0044*/ 	.word	index@(vprintf)


	//----- nvinfo : EIATTR_MERCURY_ISA_VERSION
	.align		4
.L_96:
        /*0048*/ 	.byte	0x03, 0x5f
        /*004a*/ 	.short	0x0101


	//----- nvinfo : EIATTR_VRC_CTA_INIT_COUNT
	.align		4
        /*004c*/ 	.byte	0x02, 0x4a
	.zero		1
	.zero		1


	//----- nvinfo : EIATTR_SYSCALL_OFFSETS
	.align		4
        /*0050*/ 	.byte	0x04, 0x46
        /*0052*/ 	.short	(.L_98 - .L_97)


	//   ....[0]....
.L_97:
        /*0054*/ 	.word	0x00000110


	//----- nvinfo : EIATTR_EXIT_INSTR_OFFSETS
	.align		4
.L_98:
        /*0058*/ 	.byte	0x04, 0x1c
        /*005a*/ 	.short	(.L_100 - .L_99)


	//   ....[0]....
.L_99:
        /*005c*/ 	.word	0x00000a10


	//----- nvinfo : EIATTR_CRS_STACK_SIZE
	.align		4
.L_100:
        /*0060*/ 	.byte	0x04, 0x1e
        /*0062*/ 	.short	(.L_102 - .L_101)
.L_101:
        /*0064*/ 	.word	0x00000000


	//----- nvinfo : EIATTR_CBANK_PARAM_SIZE
	.align		4
.L_102:
        /*0068*/ 	.byte	0x03, 0x19
        /*006a*/ 	.short	0x0018


	//----- nvinfo : EIATTR_PARAM_CBANK
	.align		4
        /*006c*/ 	.byte	0x04, 0x0a
        /*006e*/ 	.short	(.L_104 - .L_103)
	.align		4
.L_103:
        /*0070*/ 	.word	index@(.nv.constant0._Z6refineiPiS_)
        /*0074*/ 	.short	0x0380
        /*0076*/ 	.short	0x0018


	//----- nvinfo : EIATTR_SW_WAR
	.align		4
.L_104:
        /*0078*/ 	.byte	0x04, 0x36
        /*007a*/ 	.short	(.L_106 - .L_105)
.L_105:
        /*007c*/ 	.word	0x00000008
.L_106:


//--------------------- .nv.info._Z7sumListiPi    --------------------------
	.section	.nv.info._Z7sumListiPi,"",@"SHT_CUDA_INFO"
	.sectionflags	@""
	.align	4


	//----- nvinfo : EIATTR_CUDA_API_VERSION
	.align		4
        /*0000*/ 	.byte	0x04, 0x37
        /*0002*/ 	.short	(.L_108 - .L_107)
.L_107:
        /*0004*/ 	.word	0x00000082


	//----- nvinfo : EIATTR_KPARAM_INFO
	.align		4
.L_108:
        /*0008*/ 	.byte	0x04, 0x17
        /*000a*/ 	.short	(.L_110 - .L_109)
.L_109:
        /*000c*/ 	.word	0x00000000
        /*0010*/ 	.short	0x0001
        /*0012*/ 	.short	0x0008
        /*0014*/ 	.byte	0x00, 0xf5, 0x21, 0x00


	//----- nvinfo : EIATTR_KPARAM_INFO
	.align		4
.L_110:
        /*0018*/ 	.byte	0x04, 0x17
        /*001a*/ 	.short	(.L_112 - .L_111)
.L_111:
        /*001c*/ 	.word	0x00000000
        /*0020*/ 	.short	0x0000
        /*0022*/ 	.short	0x0000
        /*0024*/ 	.byte	0x00, 0xf0, 0x11, 0x00


	//----- nvinfo : EIATTR_SPARSE_MMA_MASK
	.align		4
.L_112:
        /*0028*/ 	.byte	0x03, 0x50
        /*002a*/ 	.short	0x0000


	//----- nvinfo : EIATTR_MAXREG_COUNT
	.align		4
        /*002c*/ 	.byte	0x03, 0x1b
        /*002e*/ 	.short	0x00ff


	//----- nvinfo : EIATTR_NUM_BARRIERS
	.align		4
        /*0030*/ 	.byte	0x02, 0x4c
        /*0032*/ 	.byte	0x01
	.zero		1


	//----- nvinfo : EIATTR_MERCURY_ISA_VERSION
	.align		4
        /*0034*/ 	.byte	0x03, 0x5f
        /*0036*/ 	.short	0x0101


	//----- nvinfo : EIATTR_VRC_CTA_INIT_COUNT
	.align		4
        /*0038*/ 	.byte	0x02, 0x4a
	.zero		1
	.zero		1


	//----- nvinfo : EIATTR_EXIT_INSTR_OFFSETS
	.align		4
        /*003c*/ 	.byte	0x04, 0x1c
        /*003e*/ 	.short	(.L_114 - .L_113)


	//   ....[0]....
.L_113:
        /*0040*/ 	.word	0x00000570


	//   ....[1]....
        /*0044*/ 	.word	0x00000d60


	//   ....[2]....
        /*0048*/ 	.word	0x00000eb0


	//   ....[3]....
        /*004c*/ 	.word	0x00001010


	//----- nvinfo : EIATTR_CRS_STACK_SIZE
	.align		4
.L_114:
        /*0050*/ 	.byte	0x04, 0x1e
        /*0052*/ 	.short	(.L_116 - .L_115)
.L_115:
        /*0054*/ 	.word	0x00000000


	//----- nvinfo : EIATTR_CBANK_PARAM_SIZE
	.align		4
.L_116:
        /*0058*/ 	.byte	0x03, 0x19
        /*005a*/ 	.short	0x0010


	//----- nvinfo : EIATTR_PARAM_CBANK
	.align		4
        /*005c*/ 	.byte	0x04, 0x0a
        /*005e*/ 	.short	(.L_118 - .L_117)
	.align		4
.L_117:
        /*0060*/ 	.word	index@(.nv.constant0._Z7sumListiPi)
        /*0064*/ 	.short	0x0380
        /*0066*/ 	.short	0x0010


	//----- nvinfo : EIATTR_SW_WAR
	.align		4
.L_118:
        /*0068*/ 	.byte	0x04, 0x36
        /*006a*/ 	.short	(.L_120 - .L_119)
.L_119:
        /*006c*/ 	.word	0x00000008
.L_120:


//--------------------- .nv.info._Z8findILU0iiPVdPKiS2_PiS3_PVbS3_ --------------------------
	.section	.nv.info._Z8findILU0iiPVdPKiS2_PiS3_PVbS3_,"",@"SHT_CUDA_INFO"
	.sectionflags	@""
	.align	4


	//----- nvinfo : EIATTR_CUDA_API_VERSION
	.align		4
        /*0000*/ 	.byte	0x04, 0x37
        /*0002*/ 	.short	(.L_122 - .L_121)
.L_121:
        /*0004*/ 	.word	0x00000082


	//----- nvinfo : EIATTR_KPARAM_INFO
	.align		4
.L_122:
        /*0008*/ 	.byte	0x04, 0x17
        /*000a*/ 	.short	(.L_124 - .L_123)
.L_123:
        /*000c*/ 	.word	0x00000000
        /*0010*/ 	.short	0x0008
        /*0012*/ 	.short	0x0038
        /*0014*/ 	.byte	0x00, 0xf5, 0x21, 0x00


	//----- nvinfo : EIATTR_KPARAM_INFO
	.align		4
.L_124:
        /*0018*/ 	.byte	0x04, 0x17
        /*001a*/ 	.short	(.L_126 - .L_125)
.L_125:
        /*001c*/ 	.word	0x00000000
        /*0020*/ 	.short	0x0007
        /*0022*/ 	.short	0x0030
        /*0024*/ 	.byte	0x00, 0xf5, 0x21, 0x00


	//----- nvinfo : EIATTR_KPARAM_INFO
	.align		4
.L_126:
        /*0028*/ 	.byte	0x04, 0x17
        /*002a*/ 	.short	(.L_128 - .L_127)
.L_127:
        /*002c*/ 	.word	0x00000000
        /*0030*/ 	.short	0x0006
        /*0032*/ 	.short	0x0028
        /*0034*/ 	.byte	0x00, 0xf5, 0x21, 0x00


	//----- nvinfo : EIATTR_KPARAM_INFO
	.align		4
.L_128:
        /*0038*/ 	.byte	0x04, 0x17
        /*003a*/ 	.short	(.L_130 - .L_129)
.L_129:
        /*003c*/ 	.word	0x00000000
        /*0040*/ 	.short	0x0005
        /*0042*/ 	.short	0x0020
        /*0044*/ 	.byte	0x00, 0xf5, 0x21, 0x00


	//----- nvinfo : EIATTR_KPARAM_INFO
	.align		4
.L_130:
        /*0048*/ 	.byte	0x04, 0x17
        /*004a*/ 	.short	(.L_132 - .L_131)
.L_131:
        /*004c*/ 	.word	0x00000000
        /*0050*/ 	.short	0x0004
        /*0052*/ 	.short	0x0018
        /*0054*/ 	.byte	0x00, 0xf5, 0x21, 0x00


	//----- nvinfo : EIATTR_KPARAM_INFO
	.align		4
.L_132:
        /*0058*/ 	.byte	0x04, 0x17
        /*005a*/ 	.short	(.L_134 - .L_133)
.L_133:
        /*005c*/ 	.word	0x00000000
        /*0060*/ 	.short	0x0003
        /*0062*/ 	.short	0x0010
        /*0064*/ 	.byte	0x00, 0xf5, 0x21, 0x00


	//----- nvinfo : EIATTR_KPARAM_INFO
	.align		4
.L_134:
        /*0068*/ 	.byte	0x04, 0x17
        /*006a*/ 	.short	(.L_136 - .L_135)
.L_135:
        /*006c*/ 	.word	0x00000000
        /*0070*/ 	.short	0x0002
        /*0072*/ 	.short	0x0008
        /*0074*/ 	.byte	0x00, 0xf5, 0x21, 0x00


	//----- nvinfo : EIATTR_KPARAM_INFO
	.align		4
.L_136:
        /*0078*/ 	.byte	0x04, 0x17
        /*007a*/ 	.short	(.L_138 - .L_137)
.L_137:
        /*007c*/ 	.word	0x00000000
        /*0080*/ 	.short	0x0001
        /*0082*/ 	.short	0x0004
        /*0084*/ 	.byte	0x00, 0xf0, 0x11, 0x00


	//----- nvinfo : EIATTR_KPARAM_INFO
	.align		4
.L_138:
        /*0088*/ 	.byte	0x04, 0x17
        /*008a*/ 	.short	(.L_140 - .L_139)
.L_139:
        /*008c*/ 	.word	0x00000000
        /*0090*/ 	.short	0x0000
        /*0092*/ 	.short	0x0000
        /*0094*/ 	.byte	0x00, 0xf0, 0x11, 0x00


	//----- nvinfo : EIATTR_SPARSE_MMA_MASK
	.align		4
.L_140:
        /*0098*/ 	.byte	0x03, 0x50
        /*009a*/ 	.short	0x0000


	//----- nvinfo : EIATTR_MAXREG_COUNT
	.align		4
        /*009c*/ 	.byte	0x03, 0x1b
        /*009e*/ 	.short	0x00ff


	//----- nvinfo : EIATTR_EXTERNS
	.align		4
        /*00a0*/ 	.byte	0x04, 0x0f
        /*00a2*/ 	.short	(.L_142 - .L_141)


	//   ....[0]....
	.align		4
.L_141:
        /*00a4*/ 	.word	index@(vprintf)


	//----- nvinfo : EIATTR_MERCURY_ISA_VERSION
	.align		4
.L_142:
        /*00a8*/ 	.byte	0x03, 0x5f
        /*00aa*/ 	.short	0x0101


	//----- nvinfo : EIATTR_VRC_CTA_INIT_COUNT
	.align		4
        /*00ac*/ 	.byte	0x02, 0x4a
	.zero		1
	.zero		1


	//----- nvinfo : EIATTR_SYSCALL_OFFSETS
	.align		4
        /*00b0*/ 	.byte	0x04, 0x46
        /*00b2*/ 	.short	(.L_144 - .L_143)


	//   ....[0]....
.L_143:
        /*00b4*/ 	.word	0x00000110


	//   ....[1]....
        /*00b8*/ 	.word	0x00000890


	//----- nvinfo : EIATTR_EXIT_INSTR_OFFSETS
	.align		4
.L_144:
        /*00bc*/ 	.byte	0x04, 0x1c
        /*00be*/ 	.short	(.L_146 - .L_145)


	//   ....[0]....
.L_145:
        /*00c0*/ 	.word	0x00000150


	//   ....[1]....
        /*00c4*/ 	.word	0x00000ca0


	//----- nvinfo : EIATTR_CRS_STACK_SIZE
	.align		4
.L_146:
        /*00c8*/ 	.byte	0x04, 0x1e
        /*00ca*/ 	.short	(.L_148 - .L_147)
.L_147:
        /*00cc*/ 	.word	0x00000000


	//----- nvinfo : EIATTR_CBANK_PARAM_SIZE
	.align		4
.L_148:
        /*00d0*/ 	.byte	0x03, 0x19
        /*00d2*/ 	.short	0x0040


	//----- nvinfo : EIATTR_PARAM_CBANK
	.align		4
        /*00d4*/ 	.byte	0x04, 0x0a
        /*00d6*/ 	.short	(.L_150 - .L_149)
	.align		4
.L_149:
        /*00d8*/ 	.word	index@(.nv.constant0._Z8findILU0iiPVdPKiS2_PiS3_PVbS3_)
        /*00dc*/ 	.short	0x0380
        /*00de*/ 	.short	0x0040


	//----- nvinfo : EIATTR_SW_WAR
	.align		4
.L_150:
        /*00e0*/ 	.byte	0x04, 0x36
        /*00e2*/ 	.short	(.L_152 - .L_151)
.L_151:
        /*00e4*/ 	.word	0x00000008
.L_152:


//--------------------- .nv.info._Z8findDiagiPiPKiS1_ --------------------------
	.section	.nv.info._Z8findDiagiPiPKiS1_,"",@"SHT_CUDA_INFO"
	.sectionflags	@""
	.align	4


	//----- nvinfo : EIATTR_CUDA_API_VERSION
	.align		4
        /*0000*/ 	.byte	0x04, 0x37
        /*0002*/ 	.short	(.L_154 - .L_153)
.L_153:
        /*0004*/ 	.word	0x00000082


	//----- nvinfo : EIATTR_KPARAM_INFO
	.align		4
.L_154:
        /*0008*/ 	.byte	0x04, 0x17
        /*000a*/ 	.short	(.L_156 - .L_155)
.L_155:
        /*000c*/ 	.word	0x00000000
        /*0010*/ 	.short	0x0003
        /*0012*/ 	.short	0x0018
        /*0014*/ 	.byte	0x00, 0xf5, 0x21, 0x00


	//----- nvinfo : EIATTR_KPARAM_INFO
	.align		4
.L_156:
        /*0018*/ 	.byte	0x04, 0x17
        /*001a*/ 	.short	(.L_158 - .L_157)
.L_157:
        /*001c*/ 	.word	0x00000000
        /*0020*/ 	.short	0x0002
        /*0022*/ 	.short	0x0010
        /*0024*/ 	.byte	0x00, 0xf5, 0x21, 0x00


	//----- nvinfo : EIATTR_KPARAM_INFO
	.align		4
.L_158:
        /*0028*/ 	.byte	0x04, 0x17
        /*002a*/ 	.short	(.L_160 - .L_159)
.L_159:
        /*002c*/ 	.word	0x00000000
        /*0030*/ 	.short	0x0001
        /*0032*/ 	.short	0x0008
        /*0034*/ 	.byte	0x00, 0xf5, 0x21, 0x00


	//----- nvinfo : EIATTR_KPARAM_INFO
	.align		4
.L_160:
        /*0038*/ 	.byte	0x04, 0x17
        /*003a*/ 	.short	(.L_162 - .L_161)
.L_161:
        /*003c*/ 	.word	0x00000000
        /*0040*/ 	.short	0x0000
        /*0042*/ 	.short	0x0000
        /*0044*/ 	.byte	0x00, 0xf0, 0x11, 0x00


	//----- nvinfo : EIATTR_SPARSE_MMA_MASK
	.align		4
.L_162:
        /*0048*/ 	.byte	0x03, 0x50
        /*004a*/ 	.short	0x0000


	//----- nvinfo : EIATTR_MAXREG_COUNT
	.align		4
        /*004c*/ 	.byte	0x03, 0x1b
        /*004e*/ 	.short	0x00ff


	//----- nvinfo : EIATTR_MERCURY_ISA_VERSION
	.align		4
        /*0050*/ 	.byte	0x03, 0x5f
        /*0052*/ 	.short	0x0101


	//----- nvinfo : EIATTR_VRC_CTA_INIT_COUNT
	.align		4
        /*0054*/ 	.byte	0x02, 0x4a
	.zero		1
	.zero		1


	//----- nvinfo : EIATTR_EXIT_INSTR_OFFSETS
	.align		4
        /*0058*/ 	.byte	0x04, 0x1c
        /*005a*/ 	.short	(.L_164 - .L_163)


	//   ....[0]....
.L_163:
        /*005c*/ 	.word	0x00000070


	//   ....[1]....
        /*0060*/ 	.word	0x000000e0


	//   ....[2]....
        /*0064*/ 	.word	0x00000190


	//   ....[3]....
        /*0068*/ 	.word	0x000001e0


	//----- nvinfo : EIATTR_CRS_STACK_SIZE
	.align		4
.L_164:
        /*006c*/ 	.byte	0x04, 0x1e
        /*006e*/ 	.short	(.L_166 - .L_165)
.L_165:
        /*0070*/ 	.word	0x00000000


	//----- nvinfo : EIATTR_CBANK_PARAM_SIZE
	.align		4
.L_166:
        /*0074*/ 	.byte	0x03, 0x19
        /*0076*/ 	.short	0x0020


	//----- nvinfo : EIATTR_PARAM_CBANK
	.align		4
        /*0078*/ 	.byte	0x04, 0x0a
        /*007a*/ 	.short	(.L_168 - .L_167)
	.align		4
.L_167:
        /*007c*/ 	.word	index@(.nv.constant0._Z8findDiagiPiPKiS1_)
        /*0080*/ 	.short	0x0380
        /*0082*/ 	.short	0x0020


	//----- nvinfo : EIATTR_SW_WAR
	.align		4
.L_168:
        /*0084*/ 	.byte	0x04, 0x36
        /*0086*/ 	.short	(.L_170 - .L_169)
.L_169:
        /*0088*/ 	.word	0x00000008
.L_170:


//--------------------- .nv.callgraph             --------------------------
	.section	.nv.callgraph,"",@"SHT_CUDA_CALLGRAPH"
	.align	4
	.sectionentsize	8
	.align		4
        /*0000*/ 	.word	0x00000000
	.align		4
        /*0004*/ 	.word	0xffffffff
	.align		4
        /*0008*/ 	.word	index@(_Z6refineiPiS_)
	.align		4
        /*000c*/ 	.word	index@(vprintf)
	.align		4
        /*0010*/ 	.word	index@(_Z8findILU0iiPVdPKiS2_PiS3_PVbS3_)
	.align		4
        /*0014*/ 	.word	index@(vprintf)
	.align		4
        /*0018*/ 	.word	0x00000000
	.align		4
        /*001c*/ 	.word	0xfffffffe
	.align		4
        /*0020*/ 	.word	0x00000000
	.align		4
        /*0024*/ 	.word	0xfffffffd
	.align		4
        /*0028*/ 	.word	0x00000000
	.align		4
        /*002c*/ 	.word	0xfffffffc


//--------------------- .nv.constant4             --------------------------
	.section	.nv.constant4,"a",@progbits
	.align	8
	.align		8
.nv.constant4:
        /*0000*/ 	.dword	$str
	.align		8
        /*0008*/ 	.dword	$str$1
	.align		8
        /*0010*/ 	.dword	$str$2
	.align		8
        /*0018*/ 	.dword	vprintf


//--------------------- .text._Z13analyseMatrixPiS_S_PKiS1_iiS_ --------------------------
	.section	.text._Z13analyseMatrixPiS_S_PKiS1_iiS_,"ax",@progbits
	.align	128
        .global         _Z13analyseMatrixPiS_S_PKiS1_iiS_
        .type           _Z13analyseMatrixPiS_S_PKiS1_iiS_,@function
        .size           _Z13analyseMatrixPiS_S_PKiS1_iiS_,(.L_x_91 - _Z13analyseMatrixPiS_S_PKiS1_iiS_)
        .other          _Z13analyseMatrixPiS_S_PKiS1_iiS_,@"STO_CUDA_ENTRY STV_DEFAULT"
_Z13analyseMatrixPiS_S_PKiS1_iiS_:
.text._Z13analyseMatrixPiS_S_PKiS1_iiS_:
[----:B------:R-:W-:Y:S01]  /*0000*/  LDC R1, c[0x0][0x37c] ;  /* 0x0000df00ff017b82 */ /* 0x000fe20000000800 */
[----:B------:R-:W0:Y:S07]  /*0010*/  S2R R0, SR_TID.X ;  /* 0x0000000000007919 */ /* 0x000e2e0000002100 */
[----:B------:R-:W0:Y:S01]  /*0020*/  S2UR UR4, SR_CTAID.X ;  /* 0x00000000000479c3 */ /* 0x000e220000002500 */
[----:B------:R-:W1:Y:S07]  /*0030*/  LDCU UR5, c[0x0][0x3a8] ;  /* 0x00007500ff0577ac */ /* 0x000e6e0008000800 */
[----:B------:R-:W0:Y:S02]  /*0040*/  LDC R3, c[0x0][0x360] ;  /* 0x0000d800ff037b82 */ /* 0x000e240000000800 */
[----:B0-----:R-:W-:-:S05]  /*0050*/  IMAD R0, R3, UR4, R0 ;  /* 0x0000000403007c24 */ /* 0x001fca000f8e0200 */
[----:B-1----:R-:W-:-:S13]  /*0060*/  ISETP.GE.AND P0, PT, R0, UR5, PT ;  /* 0x0000000500007c0c */ /* 0x002fda000bf06270 */
[----:B------:R-:W-:Y:S05]  /*0070*/  @P0 EXIT ;  /* 0x000000000000094d */ /* 0x000fea0003800000 */
[----:B------:R-:W0:Y:S01]  /*0080*/  LDC.64 R4, c[0x0][0x398] ;  /* 0x0000e600ff047b82 */ /* 0x000e220000000a00 */
[----:B------:R-:W1:Y:S07]  /*0090*/  LDCU.64 UR4, c[0x0][0x358] ;  /* 0x00006b00ff0477ac */ /* 0x000e6e0008000a00 */
[----:B------:R-:W1:Y:S01]  /*00a0*/  LDC.64 R2, c[0x0][0x388] ;  /* 0x0000e200ff027b82 */ /* 0x000e620000000a00 */
[C---:B0-----:R-:W-:Y:S01]  /*00b0*/  IMAD.WIDE R4, R0.reuse, 0x4, R4 ;  /* 0x0000000400047825 */ /* 0x041fe200078e0204 */
[----:B-1----:R0:W-:Y:S04]  /*00c0*/  STG.E desc[UR4][R2.64], RZ ;  /* 0x000000ff02007986 */ /* 0x0021e8000c101904 */
[----:B------:R-:W2:Y:S04]  /*00d0*/  LDG.E R8, desc[UR4][R4.64] ;  /* 0x0000000404087981 */ /* 0x000ea8000c1e1900 */
[----:B------:R-:W2:Y:S01]  /*00e0*/  LDG.E R9, desc[UR4][R4.64+0x4] ;  /* 0x0000040404097981 */ /* 0x000ea2000c1e1900 */
[----:B------:R-:W-:Y:S01]  /*00f0*/  BSSY.RECONVERGENT B1, `(.L_x_0) ;  /* 0x0000050000017945 */ /* 0x000fe20003800200 */
[----:B------:R-:W-:Y:S01]  /*0100*/  HFMA2 R7, -RZ, RZ, 0, 0 ;  /* 0x00000000ff077431 */ /* 0x000fe200000001ff */
[----:B------:R-:W-:-:S02]  /*0110*/  SHF.L.U32 R10, R0, 0x7, RZ ;  /* 0x00000007000a7819 */ /* 0x000fc400000006ff */
[----:B--2---:R-:W-:-:S13]  /*0120*/  ISETP.GE.AND P0, PT, R8, R9, PT ;  /* 0x000000090800720c */ /* 0x004fda0003f06270 */
[----:B0-----:R-:W-:Y:S05]  /*0130*/  @P0 BRA `(.L_x_1) ;  /* 0x00000004002c0947 */ /* 0x001fea0003800000 */
[----:B------:R-:W-:Y:S01]  /*0140*/  BSSY.RECONVERGENT B0, `(.L_x_2) ;  /* 0x0000049000007945 */ /* 0x000fe20003800200 */
[----:B------:R-:W-:Y:S01]  /*0150*/  IMAD.MOV.U32 R11, RZ, RZ, 0x1 ;  /* 0x00000001ff0b7424 */ /* 0x000fe200078e00ff */
[----:B------:R-:W-:-:S07]  /*0160*/  MOV R13, R8 ;  /* 0x00000008000d7202 */ /* 0x000fce0000000f00 */
.L_x_13:
[----:B------:R-:W0:Y:S02]  /*0170*/  LDC.64 R2, c[0x0][0x3a0] ;  /* 0x0000e800ff027b82 */ /* 0x000e240000000a00 */
[----:B0-----:R-:W-:-:S05]  /*0180*/  IMAD.WIDE R2, R13, 0x4, R2 ;  /* 0x000000040d027825 */ /* 0x001fca00078e0202 */
[----:B------:R0:W5:Y:S01]  /*0190*/  LDG.E R15, desc[UR4][R2.64] ;  /* 0x00000004020f7981 */ /* 0x000162000c1e1900 */
[----:B------:R-:W-:Y:S01]  /*01a0*/  ISETP.GE.AND P0, PT, R8, R13, PT ;  /* 0x0000000d0800720c */ /* 0x000fe20003f06270 */
[----:B------:R-:W-:Y:S01]  /*01b0*/  BSSY.RECONVERGENT B2, `(.L_x_3) ;  /* 0x000002a000027945 */ /* 0x000fe20003800200 */
[----:B------:R-:W-:-:S11]  /*01c0*/  IMAD.MOV.U32 R18, RZ, RZ, RZ ;  /* 0x000000ffff127224 */ /* 0x000fd600078e00ff */
[----:B01----:R-:W-:Y:S05]  /*01d0*/  @P0 BRA `(.L_x_4) ;  /* 0x00000000009c0947 */ /* 0x003fea0003800000 */
[----:B-----5:R-:W-:Y:S01]  /*01e0*/  VIMNMX R14, PT, PT, R0, R15, PT ;  /* 0x0000000f000e7248 */ /* 0x020fe20003fe0100 */
[----:B------:R-:W-:Y:S01]  /*01f0*/  IMAD.MOV.U32 R12, RZ, RZ, R8 ;  /* 0x000000ffff0c7224 */ /* 0x000fe200078e0008 */
[----:B------:R-:W-:-:S07]  /*0200*/  MOV R18, RZ ;  /* 0x000000ff00127202 */ /* 0x000fce0000000f00 */
.L_x_10:
[----:B------:R-:W0:Y:S02]  /*0210*/  LDC.64 R2, c[0x0][0x3a0] ;  /* 0x0000e800ff027b82 */ /* 0x000e240000000a00 */
[----:B0-----:R-:W-:-:S05]  /*0220*/  IMAD.WIDE R2, R12, 0x4, R2 ;  /* 0x000000040c027825 */ /* 0x001fca00078e0202 */
[----:B------:R-:W2:Y:S01]  /*0230*/  LDG.E R5, desc[UR4][R2.64] ;  /* 0x0000000402057981 */ /* 0x000ea2000c1e1900 */
[----:B------:R-:W-:Y:S01]  /*0240*/  BSSY.RECONVERGENT B3, `(.L_x_5) ;  /* 0x000001d000037945 */ /* 0x000fe20003800200 */
[----:B--2---:R-:W-:-:S13]  /*0250*/  ISETP.GE.AND P0, PT, R5, R14, PT ;  /* 0x0000000e0500720c */ /* 0x004fda0003f06270 */
[----:B-1----:R-:W-:Y:S05]  /*0260*/  @P0 BRA `(.L_x_6) ;  /* 0x0000000000680947 */ /* 0x002fea0003800000 */
[----:B------:R-:W0:Y:S02]  /*0270*/  LDC.64 R2, c[0x0][0x398] ;  /* 0x0000e600ff027b82 */ /* 0x000e240000000a00 */
[----:B0-----:R-:W-:-:S05]  /*0280*/  IMAD.WIDE R2, R5, 0x4, R2 ;  /* 0x0000000405027825 */ /* 0x001fca00078e0202 */
[----:B------:R-:W2:Y:S04]  /*0290*/  LDG.E R16, desc[UR4][R2.64] ;  /* 0x0000000402107981 */ /* 0x000ea8000c1e1900 */
[----:B------:R-:W2:Y:S02]  /*02a0*/  LDG.E R17, desc[UR4][R2.64+0x4] ;  /* 0x0000040402117981 */ /* 0x000ea4000c1e1900 */
[----:B--2---:R-:W-:-:S13]  /*02b0*/  ISETP.GE.AND P0, PT, R16, R17, PT ;  /* 0x000000111000720c */ /* 0x004fda0003f06270 */
[----:B------:R-:W-:Y:S05]  /*02c0*/  @P0 BRA `(.L_x_6) ;  /* 0x0000000000500947 */ /* 0x000fea0003800000 */
[----:B------:R-:W0:Y:S01]  /*02d0*/  LDC.64 R4, c[0x0][0x3a0] ;  /* 0x0000e800ff047b82 */ /* 0x000e220000000a00 */
[----:B------:R-:W-:Y:S01]  /*02e0*/  MOV R19, R16 ;  /* 0x0000001000137202 */ /* 0x000fe20000000f00 */
[----:B------:R-:W-:-:S06]  /*02f0*/  IMAD.MOV.U32 R20, RZ, RZ, R17 ;  /* 0x000000ffff147224 */ /* 0x000fcc00078e0011 */
[----:B------:R-:W1:Y:S02]  /*0300*/  LDC.64 R6, c[0x0][0x380] ;  /* 0x0000e000ff067b82 */ /* 0x000e640000000a00 */
.L_x_9:
[----:B0-----:R-:W-:-:S06]  /*0310*/  IMAD.WIDE R16, R19, 0x4, R4 ;  /* 0x0000000413107825 */ /* 0x001fcc00078e0204 */
[----:B------:R-:W2:Y:S01]  /*0320*/  LDG.E R16, desc[UR4][R16.64] ;  /* 0x0000000410107981 */ /* 0x000ea2000c1e1900 */
[----:B------:R-:W-:Y:S01]  /*0330*/  BSSY.RECONVERGENT B4, `(.L_x_7) ;  /* 0x000000a000047945 */ /* 0x000fe20003800200 */
[----:B--2---:R-:W-:-:S13]  /*0340*/  ISETP.NE.AND P0, PT, R16, R15, PT ;  /* 0x0000000f1000720c */ /* 0x004fda0003f05270 */
[----:B------:R-:W-:Y:S05]  /*0350*/  @P0 BRA `(.L_x_8) ;  /* 0x00000000001c0947 */ /* 0x000fea0003800000 */
[----:B------:R-:W-:-:S05]  /*0360*/  IADD3 R17, PT, PT, R10, R11, RZ ;  /* 0x0000000b0a117210 */ /* 0x000fca0007ffe0ff */
[----:B-1----:R-:W-:-:S05]  /*0370*/  IMAD.WIDE R16, R17, 0x4, R6 ;  /* 0x0000000411107825 */ /* 0x002fca00078e0206 */
[----:B------:R0:W-:Y:S04]  /*0380*/  STG.E desc[UR4][R16.64], R12 ;  /* 0x0000000c10007986 */ /* 0x0001e8000c101904 */
[----:B------:R0:W-:Y:S04]  /*0390*/  STG.E desc[UR4][R16.64+0x4], R19 ;  /* 0x0000041310007986 */ /* 0x0001e8000c101904 */
[----:B------:R0:W5:Y:S01]  /*03a0*/  LDG.E R20, desc[UR4][R2.64+0x4] ;  /* 0x0000040402147981 */ /* 0x000162000c1e1900 */
[----:B------:R-:W-:Y:S01]  /*03b0*/  VIADD R18, R18, 0x2 ;  /* 0x0000000212127836 */ /* 0x000fe20000000000 */
[----:B------:R-:W-:-:S07]  /*03c0*/  IADD3 R11, PT, PT, R11, 0x2, RZ ;  /* 0x000000020b0b7810 */ /* 0x000fce0007ffe0ff */
.L_x_8:
[----:B------:R-:W-:Y:S05]  /*03d0*/  BSYNC.RECONVERGENT B4 ;  /* 0x0000000000047941 */ /* 0x000fea0003800200 */
.L_x_7:
[----:B0-----:R-:W-:-:S05]  /*03e0*/  VIADD R19, R19, 0x1 ;  /* 0x0000000113137836 */ /* 0x001fca0000000000 */
[----:B-----5:R-:W-:-:S13]  /*03f0*/  ISETP.GE.AND P0, PT, R19, R20, PT ;  /* 0x000000141300720c */ /* 0x020fda0003f06270 */
[----:B------:R-:W-:Y:S05]  /*0400*/  @!P0 BRA `(.L_x_9) ;  /* 0xfffffffc00c08947 */ /* 0x000fea000383ffff */
.L_x_6:
[----:B------:R-:W-:Y:S05]  /*0410*/  BSYNC.RECONVERGENT B3 ;  /* 0x0000000000037941 */ /* 0x000fea0003800200 */
.L_x_5:
[----:B------:R-:W-:-:S04]  /*0420*/  IADD3 R12, PT, PT, R12, 0x1, RZ ;  /* 0x000000010c0c7810 */ /* 0x000fc80007ffe0ff */
[----:B------:R-:W-:-:S13]  /*0430*/  ISETP.NE.AND P0, PT, R12, R13, PT ;  /* 0x0000000d0c00720c */ /* 0x000fda0003f05270 */
[----:B------:R-:W-:Y:S05]  /*0440*/  @P0 BRA `(.L_x_10) ;  /* 0xfffffffc00700947 */ /* 0x000fea000383ffff */
.L_x_4:
[----:B------:R-:W-:Y:S05]  /*0450*/  BSYNC.RECONVERGENT B2 ;  /* 0x0000000000027941 */ /* 0x000fea0003800200 */
.L_x_3:
[----:B-----5:R-:W-:Y:S01]  /*0460*/  ISETP.GT.AND P0, PT, R0, R15, PT ;  /* 0x0000000f0000720c */ /* 0x020fe20003f04270 */
[----:B------:R-:W-:-:S12]  /*0470*/  BSSY.RECONVERGENT B2, `(.L_x_11) ;  /* 0x000000f000027945 */ /* 0x000fd80003800200 */
[----:B------:R-:W-:Y:S05]  /*0480*/  @!P0 BRA `(.L_x_12) ;  /* 0x0000000000348947 */ /* 0x000fea0003800000 */
[----:B------:R-:W0:Y:S08]  /*0490*/  LDC.64 R2, c[0x0][0x390] ;  /* 0x0000e400ff027b82 */ /* 0x000e300000000a00 */
[----:B------:R-:W2:Y:S01]  /*04a0*/  LDC.64 R4, c[0x0][0x380] ;  /* 0x0000e000ff047b82 */ /* 0x000ea20000000a00 */
[----:B0-----:R-:W-:-:S06]  /*04b0*/  IMAD.WIDE R2, R15, 0x4, R2 ;  /* 0x000000040f027825 */ /* 0x001fcc00078e0202 */
[----:B------:R-:W3:Y:S01]  /*04c0*/  LDG.E R3, desc[UR4][R2.64] ;  /* 0x0000000402037981 */ /* 0x000ee2000c1e1900 */
[----:B-1----:R-:W-:-:S04]  /*04d0*/  IMAD.IADD R7, R10, 0x1, R11 ;  /* 0x000000010a077824 */ /* 0x002fc800078e020b */
[----:B--2---:R-:W-:-:S05]  /*04e0*/  IMAD.WIDE R4, R7, 0x4, R4 ;  /* 0x0000000407047825 */ /* 0x004fca00078e0204 */
[----:B---3--:R0:W-:Y:S01]  /*04f0*/  STG.E desc[UR4][R4.64], R3 ;  /* 0x0000000304007986 */ /* 0x0081e2000c101904 */
[----:B------:R-:W-:Y:S06]  /*0500*/  MEMBAR.SC.GPU ;  /* 0x0000000000007992 */ /* 0x000fec0000002000 */
[----:B------:R-:W-:-:S00]  /*0510*/  ERRBAR ;  /* 0x00000000000079ab */ /* 0x000fc00000000000 */
[----:B------:R-:W-:Y:S06]  /*0520*/  CGAERRBAR ;  /* 0x00000000000075ab */ /* 0x000fec0000000000 */
[----:B------:R-:W-:Y:S01]  /*0530*/  CCTL.IVALL ;  /* 0x00000000ff00798f */ /* 0x000fe20002000000 */
[----:B------:R-:W-:Y:S01]  /*0540*/  IADD3 R18, PT, PT, R18, 0x1, RZ ;  /* 0x0000000112127810 */ /* 0x000fe20007ffe0ff */
[----:B------:R-:W-:-:S07]  /*0550*/  VIADD R11, R11, 0x1 ;  /* 0x000000010b0b7836 */ /* 0x000fce0000000000 */
.L_x_12:
[----:B------:R-:W-:Y:S05]  /*0560*/  BSYNC.RECONVERGENT B2 ;  /* 0x0000000000027941 */ /* 0x000fea0003800200 */
.L_x_11:
[----:B0-----:R-:W0:Y:S02]  /*0570*/  LDC.64 R2, c[0x0][0x388] ;  /* 0x0000e200ff027b82 */ /* 0x001e240000000a00 */
[C---:B0-----:R-:W-:Y:S01]  /*0580*/  IMAD.WIDE R2, R13.reuse, 0x4, R2 ;  /* 0x000000040d027825 */ /* 0x041fe200078e0202 */
[----:B------:R-:W-:-:S04]  /*0590*/  IADD3 R13, PT, PT, R13, 0x1, RZ ;  /* 0x000000010d0d7810 */ /* 0x000fc80007ffe0ff */
[----:B------:R0:W-:Y:S01]  /*05a0*/  STG.E desc[UR4][R2.64+0x4], R18 ;  /* 0x0000041202007986 */ /* 0x0001e2000c101904 */
[----:B------:R-:W-:-:S13]  /*05b0*/  ISETP.NE.AND P0, PT, R13, R9, PT ;  /* 0x000000090d00720c */ /* 0x000fda0003f05270 */
[----:B0-----:R-:W-:Y:S05]  /*05c0*/  @P0 BRA `(.L_x_13) ;  /* 0xfffffff800e80947 */ /* 0x001fea000383ffff */
[----:B------:R-:W-:Y:S05]  /*05d0*/  BSYNC.RECONVERGENT B0 ;  /* 0x0000000000007941 */ /* 0x000fea0003800200 */
.L_x_2:
[----:B-1----:R-:W-:-:S07]  /*05e0*/  VIADD R7, R11, 0xffffffff ;  /* 0xffffffff0b077836 */ /* 0x002fce0000000000 */
.L_x_1:
[----:B------:R-:W-:Y:S05]  /*05f0*/  BSYNC.RECONVERGENT B1 ;  /* 0x0000000000017941 */ /* 0x000fea0003800200 */
.L_x_0:
[----:B------:R-:W0:Y:S02]  /*0600*/  LDC.64 R2, c[0x0][0x380] ;  /* 0x0000e000ff027b82 */ /* 0x000e240000000a00 */
[----:B0-----:R-:W-:-:S05]  /*0610*/  IMAD.WIDE R10, R10, 0x4, R2 ;  /* 0x000000040a0a7825 */ /* 0x001fca00078e0202 */
[----:B------:R-:W-:Y:S01]  /*0620*/  STG.E desc[UR4][R10.64], R7 ;  /* 0x000000070a007986 */ /* 0x000fe2000c101904 */
[----:B------:R-:W-:Y:S05]  /*0630*/  EXIT ;  /* 0x000000000000794d */ /* 0x000fea0003800000 */
.L_x_14:
[----:B------:R-:W-:-:S00]  /*0640*/  BRA `(.L_x_14) ;  /* 0xfffffffc00fc7947 */ /* 0x000fc0000383ffff */
[----:B------:R-:W-:-:S00]  /*0650*/  NOP ;  /* 0x0000000000007918 */ /* 0x000fc00000000000 */
        /* <DEDUP_REMOVED lines=10> */
.L_x_91:


//--------------------- .text._Z7refine2PiS_iS_   --------------------------
	.section	.text._Z7refine2PiS_iS_,"ax",@progbits
	.align	128
        .global         _Z7refine2PiS_iS_
        .type           _Z7refine2PiS_iS_,@function
        .size           _Z7refine2PiS_iS_,(.L_x_92 - _Z7refine2PiS_iS_)
        .other          _Z7refine2PiS_iS_,@"STO_CUDA_ENTRY STV_DEFAULT"
_Z7refine2PiS_iS_:
.text._Z7refine2PiS_iS_:
[----:B------:R-:W-:Y:S01]  /*0000*/  LDC R1, c[0x0][0x37c] ;  /* 0x0000df00ff017b82 */ /* 0x000fe20000000800 */
[----:B------:R-:W0:Y:S07]  /*0010*/  S2R R2, SR_TID.X ;  /* 0x0000000000027919 */ /* 0x000e2e0000002100 */
[----:B------:R-:W0:Y:S01]  /*0020*/  S2UR UR4, SR_CTAID.X ;  /* 0x00000000000479c3 */ /* 0x000e220000002500 */
[----:B------:R-:W1:Y:S07]  /*0030*/  LDCU UR5, c[0x0][0x390] ;  /* 0x00007200ff0577ac */ /* 0x000e6e0008000800 */
[----:B------:R-:W0:Y:S02]  /*0040*/  LDC R3, c[0x0][0x360] ;  /* 0x0000d800ff037b82 */ /* 0x000e240000000800 */
[----:B0-----:R-:W-:-:S05]  /*0050*/  IMAD R2, R3, UR4, R2 ;  /* 0x0000000403027c24 */ /* 0x001fca000f8e0202 */
[----:B-1----:R-:W-:-:S13]  /*0060*/  ISETP.GT.AND P0, PT, R2, UR5, PT ;  /* 0x0000000502007c0c */ /* 0x002fda000bf04270 */
[----:B------:R-:W-:Y:S05]  /*0070*/  @P0 EXIT ;  /* 0x000000000000094d */ /* 0x000fea0003800000 */
[----:B------:R-:W-:Y:S01]  /*0080*/  ISETP.GE.AND P0, PT, R2, 0x1, PT ;  /* 0x000000010200780c */ /* 0x000fe20003f06270 */
[----:B------:R-:W0:Y:S01]  /*0090*/  LDCU.64 UR6, c[0x0][0x358] ;  /* 0x00006b00ff0677ac */ /* 0x000e220008000a00 */
[----:B------:R-:W-:Y:S01]  /*00a0*/  BSSY.RECONVERGENT B0, `(.L_x_15) ;  /* 0x0000075000007945 */ /* 0x000fe20003800200 */
[----:B------:R-:W-:-:S10]  /*00b0*/  IMAD.MOV.U32 R0, RZ, RZ, RZ ;  /* 0x000000ffff007224 */ /* 0x000fd400078e00ff */
[----:B------:R-:W-:Y:S05]  /*00c0*/  @!P0 BRA `(.L_x_16) ;  /* 0x0000000400c88947 */ /* 0x000fea0003800000 */
[C---:B------:R-:W-:Y:S01]  /*00d0*/  ISETP.GE.U32.AND P0, PT, R2.reuse, 0x10, PT ;  /* 0x000000100200780c */ /* 0x040fe20003f06070 */
[----:B------:R-:W-:Y:S01]  /*00e0*/  BSSY.RECONVERGENT B1, `(.L_x_17) ;  /* 0x0000028000017945 */ /* 0x000fe20003800200 */
[----:B------:R-:W-:Y:S01]  /*00f0*/  LOP3.LUT R21, R2, 0xf, RZ, 0xc0, !PT ;  /* 0x0000000f02157812 */ /* 0x000fe200078ec0ff */
[----:B------:R-:W-:Y:S02]  /*0100*/  IMAD.MOV.U32 R3, RZ, RZ, RZ ;  /* 0x000000ffff037224 */ /* 0x000fe400078e00ff */
[----:B------:R-:W-:Y:S01]  /*0110*/  IMAD.MOV.U32 R0, RZ, RZ, RZ ;  /* 0x000000ffff007224 */ /* 0x000fe200078e00ff */
[----:B------:R-:W-:-:S07]  /*0120*/  ISETP.NE.AND P1, PT, R21, RZ, PT ;  /* 0x000000ff1500720c */ /* 0x000fce0003f25270 */
[----:B------:R-:W-:Y:S06]  /*0130*/  @!P0 BRA `(.L_x_18) ;  /* 0x0000000000888947 */ /* 0x000fec0003800000 */
[----:B------:R-:W-:Y:S01]  /*0140*/  LOP3.LUT R3, R2, 0x7ffffff0, RZ, 0xc0, !PT ;  /* 0x7ffffff002037812 */ /* 0x000fe200078ec0ff */
[----:B------:R-:W-:Y:S02]  /*0150*/  HFMA2 R7, -RZ, RZ, 0, 0 ;  /* 0x00000000ff077431 */ /* 0x000fe400000001ff */
[----:B------:R-:W-:Y:S02]  /*0160*/  IMAD.MOV.U32 R0, RZ, RZ, RZ ;  /* 0x000000ffff007224 */ /* 0x000fe400078e00ff */
[----:B------:R-:W-:-:S07]  /*0170*/  IMAD.MOV R6, RZ, RZ, -R3 ;  /* 0x000000ffff067224 */ /* 0x000fce00078e0a03 */
.L_x_19:
[----:B------:R-:W1:Y:S02]  /*0180*/  LDC.64 R4, c[0x0][0x388] ;  /* 0x0000e200ff047b82 */ /* 0x000e640000000a00 */
[----:B-1----:R-:W-:-:S05]  /*0190*/  IMAD.WIDE.U32 R4, R7, 0x4, R4 ;  /* 0x0000000407047825 */ /* 0x002fca00078e0004 */
[----:B0-----:R-:W2:Y:S04]  /*01a0*/  LDG.E R11, desc[UR6][R4.64] ;  /* 0x00000006040b7981 */ /* 0x001ea8000c1e1900 */
[----:B------:R-:W2:Y:S04]  /*01b0*/  LDG.E R12, desc[UR6][R4.64+0x200] ;  /* 0x00020006040c7981 */ /* 0x000ea8000c1e1900 */
[----:B------:R-:W3:Y:S04]  /*01c0*/  LDG.E R14, desc[UR6][R4.64+0x400] ;  /* 0x00040006040e7981 */ /* 0x000ee8000c1e1900 */
[----:B------:R-:W3:Y:S04]  /*01d0*/  LDG.E R13, desc[UR6][R4.64+0x600] ;  /* 0x00060006040d7981 */ /* 0x000ee8000c1e1900 */
[----:B------:R-:W4:Y:S04]  /*01e0*/  LDG.E R16, desc[UR6][R4.64+0x800] ;  /* 0x0008000604107981 */ /* 0x000f28000c1e1900 */
[----:B------:R-:W4:Y:S04]  /*01f0*/  LDG.E R15, desc[UR6][R4.64+0xa00] ;  /* 0x000a0006040f7981 */ /* 0x000f28000c1e1900 */
[----:B------:R-:W5:Y:S04]  /*0200*/  LDG.E R18, desc[UR6][R4.64+0xc00] ;  /* 0x000c000604127981 */ /* 0x000f68000c1e1900 */
        /* <DEDUP_REMOVED lines=8> */
[----:B------:R-:W5:Y:S01]  /*0290*/  LDG.E R24, desc[UR6][R4.64+0x1e00] ;  /* 0x001e000604187981 */ /* 0x000f62000c1e1900 */
[----:B------:R-:W-:Y:S01]  /*02a0*/  VIADD R6, R6, 0x10 ;  /* 0x0000001006067836 */ /* 0x000fe20000000000 */
[----:B------:R-:W-:-:S04]  /*02b0*/  IADD3 R7, PT, PT, R7, 0x800, RZ ;  /* 0x0000080007077810 */ /* 0x000fc80007ffe0ff */
[----:B------:R-:W-:Y:S02]  /*02c0*/  ISETP.NE.AND P0, PT, R6, RZ, PT ;  /* 0x000000ff0600720c */ /* 0x000fe40003f05270 */
[----:B--2---:R-:W-:-:S04]  /*02d0*/  IADD3 R11, PT, PT, R12, R11, R0 ;  /* 0x0000000b0c0b7210 */ /* 0x004fc80007ffe000 */
[----:B---3--:R-:W-:-:S04]  /*02e0*/  IADD3 R11, PT, PT, R13, R14, R11 ;  /* 0x0000000e0d0b7210 */ /* 0x008fc80007ffe00b */
[----:B----4-:R-:W-:-:S04]  /*02f0*/  IADD3 R11, PT, PT, R15, R16, R11 ;  /* 0x000000100f0b7210 */ /* 0x010fc80007ffe00b */
[----:B-----5:R-:W-:-:S04]  /*0300*/  IADD3 R11, PT, PT, R17, R18, R11 ;  /* 0x00000012110b7210 */ /* 0x020fc80007ffe00b */
[----:B------:R-:W-:-:S04]  /*0310*/  IADD3 R11, PT, PT, R19, R20, R11 ;  /* 0x00000014130b7210 */ /* 0x000fc80007ffe00b */
[----:B------:R-:W-:-:S04]  /*0320*/  IADD3 R11, PT, PT, R23, R22, R11 ;  /* 0x00000016170b7210 */ /* 0x000fc80007ffe00b */
[----:B------:R-:W-:-:S04]  /*0330*/  IADD3 R9, PT, PT, R9, R10, R11 ;  /* 0x0000000a09097210 */ /* 0x000fc80007ffe00b */
[----:B------:R-:W-:Y:S01]  /*0340*/  IADD3 R0, PT, PT, R24, R8, R9 ;  /* 0x0000000818007210 */ /* 0x000fe20007ffe009 */
[----:B------:R-:W-:Y:S06]  /*0350*/  @P0 BRA `(.L_x_19) ;  /* 0xfffffffc00880947 */ /* 0x000fec000383ffff */
.L_x_18:
[----:B0-----:R-:W-:Y:S05]  /*0360*/  BSYNC.RECONVERGENT B1 ;  /* 0x0000000000017941 */ /* 0x001fea0003800200 */
.L_x_17:
[----:B------:R-:W-:Y:S05]  /*0370*/  @!P1 BRA `(.L_x_16) ;  /* 0x00000004001c9947 */ /* 0x000fea0003800000 */
[----:B------:R-:W-:Y:S01]  /*0380*/  ISETP.GE.U32.AND P0, PT, R21, 0x8, PT ;  /* 0x000000081500780c */ /* 0x000fe20003f06070 */
[----:B------:R-:W-:Y:S01]  /*0390*/  BSSY.RECONVERGENT B1, `(.L_x_20) ;  /* 0x0000022000017945 */ /* 0x000fe20003800200 */
[----:B------:R-:W-:-:S04]  /*03a0*/  LOP3.LUT R20, R2, 0x7, RZ, 0xc0, !PT ;  /* 0x0000000702147812 */ /* 0x000fc800078ec0ff */
[----:B------:R-:W-:-:S07]  /*03b0*/  ISETP.NE.AND P1, PT, R20, RZ, PT ;  /* 0x000000ff1400720c */ /* 0x000fce0003f25270 */
[----:B------:R-:W-:Y:S06]  /*03c0*/  @!P0 BRA `(.L_x_21) ;  /* 0x0000000000788947 */ /* 0x000fec0003800000 */
[----:B------:R-:W0:Y:S01]  /*03d0*/  LDC.64 R4, c[0x0][0x388] ;  /* 0x0000e200ff047b82 */ /* 0x000e220000000a00 */
[----:B------:R-:W-:-:S04]  /*03e0*/  IMAD.SHL.U32 R7, R3, 0x80, RZ ;  /* 0x0000008003077824 */ /* 0x000fc800078e00ff */
[C---:B------:R-:W-:Y:S01]  /*03f0*/  VIADD R19, R7.reuse, 0x80 ;  /* 0x0000008007137836 */ /* 0x040fe20000000000 */
[C---:B------:R-:W-:Y:S01]  /*0400*/  IADD3 R15, PT, PT, R7.reuse, 0x180, RZ ;  /* 0x00000180070f7810 */ /* 0x040fe20007ffe0ff */
[C---:B------:R-:W-:Y:S02]  /*0410*/  VIADD R17, R7.reuse, 0x100 ;  /* 0x0000010007117836 */ /* 0x040fe40000000000 */
[C---:B------:R-:W-:Y:S02]  /*0420*/  VIADD R9, R7.reuse, 0x200 ;  /* 0x0000020007097836 */ /* 0x040fe40000000000 */
[C---:B------:R-:W-:Y:S01]  /*0430*/  VIADD R21, R7.reuse, 0x280 ;  /* 0x0000028007157836 */ /* 0x040fe20000000000 */
[C---:B------:R-:W-:Y:S01]  /*0440*/  IADD3 R23, PT, PT, R7.reuse, 0x300, RZ ;  /* 0x0000030007177810 */ /* 0x040fe20007ffe0ff */
[C---:B------:R-:W-:Y:S02]  /*0450*/  VIADD R25, R7.reuse, 0x380 ;  /* 0x0000038007197836 */ /* 0x040fe40000000000 */
[----:B0-----:R-:W-:-:S04]  /*0460*/  IMAD.WIDE.U32 R12, R7, 0x4, R4 ;  /* 0x00000004070c7825 */ /* 0x001fc800078e0004 */
[--C-:B------:R-:W-:Y:S01]  /*0470*/  IMAD.WIDE.U32 R18, R19, 0x4, R4.reuse ;  /* 0x0000000413127825 */ /* 0x100fe200078e0004 */
[----:B------:R0:W2:Y:S03]  /*0480*/  LDG.E R11, desc[UR6][R12.64] ;  /* 0x000000060c0b7981 */ /* 0x0000a6000c1e1900 */
[--C-:B------:R-:W-:Y:S01]  /*0490*/  IMAD.WIDE.U32 R16, R17, 0x4, R4.reuse ;  /* 0x0000000411107825 */ /* 0x100fe200078e0004 */
[----:B------:R-:W2:Y:S03]  /*04a0*/  LDG.E R10, desc[UR6][R18.64] ;  /* 0x00000006120a7981 */ /* 0x000ea6000c1e1900 */
[--C-:B------:R-:W-:Y:S02]  /*04b0*/  IMAD.WIDE.U32 R14, R15, 0x4, R4.reuse ;  /* 0x000000040f0e7825 */ /* 0x100fe400078e0004 */
[----:B------:R-:W3:Y:S02]  /*04c0*/  LDG.E R16, desc[UR6][R16.64] ;  /* 0x0000000610107981 */ /* 0x000ee4000c1e1900 */
[----:B------:R-:W-:-:S02]  /*04d0*/  IMAD.WIDE.U32 R8, R9, 0x4, R4 ;  /* 0x0000000409087825 */ /* 0x000fc400078e0004 */
[----:B------:R-:W3:Y:S02]  /*04e0*/  LDG.E R14, desc[UR6][R14.64] ;  /* 0x000000060e0e7981 */ /* 0x000ee4000c1e1900 */
[--C-:B------:R-:W-:Y:S02]  /*04f0*/  IMAD.WIDE.U32 R6, R21, 0x4, R4.reuse ;  /* 0x0000000415067825 */ /* 0x100fe400078e0004 */
[----:B------:R-:W4:Y:S02]  /*0500*/  LDG.E R8, desc[UR6][R8.64] ;  /* 0x0000000608087981 */ /* 0x000f24000c1e1900 */
[--C-:B0-----:R-:W-:Y:S02]  /*0510*/  IMAD.WIDE.U32 R12, R23, 0x4, R4.reuse ;  /* 0x00000004170c7825 */ /* 0x101fe400078e0004 */
[----:B------:R-:W4:Y:S02]  /*0520*/  LDG.E R6, desc[UR6][R6.64] ;  /* 0x0000000606067981 */ /* 0x000f24000c1e1900 */
[----:B------:R-:W-:-:S02]  /*0530*/  IMAD.WIDE.U32 R4, R25, 0x4, R4 ;  /* 0x0000000419047825 */ /* 0x000fc400078e0004 */
[----:B------:R-:W5:Y:S04]  /*0540*/  LDG.E R12, desc[UR6][R12.64] ;  /* 0x000000060c0c7981 */ /* 0x000f68000c1e1900 */
[----:B------:R-:W5:Y:S01]  /*0550*/  LDG.E R4, desc[UR6][R4.64] ;  /* 0x0000000604047981 */ /* 0x000f62000c1e1900 */
[----:B------:R-:W-:Y:S01]  /*0560*/  VIADD R3, R3, 0x8 ;  /* 0x0000000803037836 */ /* 0x000fe20000000000 */
[----:B--2---:R-:W-:-:S04]  /*0570*/  IADD3 R11, PT, PT, R10, R11, R0 ;  /* 0x0000000b0a0b7210 */ /* 0x004fc80007ffe000 */
[----:B---3--:R-:W-:-:S04]  /*0580*/  IADD3 R11, PT, PT, R14, R16, R11 ;  /* 0x000000100e0b7210 */ /* 0x008fc80007ffe00b */
[----:B----4-:R-:W-:-:S04]  /*0590*/  IADD3 R11, PT, PT, R6, R8, R11 ;  /* 0x00000008060b7210 */ /* 0x010fc80007ffe00b */
[----:B-----5:R-:W-:-:S07]  /*05a0*/  IADD3 R0, PT, PT, R4, R12, R11 ;  /* 0x0000000c04007210 */ /* 0x020fce0007ffe00b */
.L_x_21:
[----:B------:R-:W-:Y:S05]  /*05b0*/  BSYNC.RECONVERGENT B1 ;  /* 0x0000000000017941 */ /* 0x000fea0003800200 */
.L_x_20:
[----:B------:R-:W-:Y:S05]  /*05c0*/  @!P1 BRA `(.L_x_16) ;  /* 0x0000000000889947 */ /* 0x000fea0003800000 */
[----:B------:R-:W-:Y:S01]  /*05d0*/  ISETP.GE.U32.AND P0, PT, R20, 0x4, PT ;  /* 0x000000041400780c */ /* 0x000fe20003f06070 */
[----:B------:R-:W-:Y:S01]  /*05e0*/  BSSY.RECONVERGENT B1, `(.L_x_22) ;  /* 0x0000014000017945 */ /* 0x000fe20003800200 */
[----:B------:R-:W-:-:S04]  /*05f0*/  LOP3.LUT R12, R2, 0x3, RZ, 0xc0, !PT ;  /* 0x00000003020c7812 */ /* 0x000fc800078ec0ff */
[----:B------:R-:W-:-:S07]  /*0600*/  ISETP.NE.AND P1, PT, R12, RZ, PT ;  /* 0x000000ff0c00720c */ /* 0x000fce0003f25270 */
[----:B------:R-:W-:Y:S06]  /*0610*/  @!P0 BRA `(.L_x_23) ;  /* 0x0000000000408947 */ /* 0x000fec0003800000 */
[----:B------:R-:W0:Y:S01]  /*0620*/  LDC.64 R4, c[0x0][0x388] ;  /* 0x0000e200ff047b82 */ /* 0x000e220000000a00 */
[----:B------:R-:W-:-:S04]  /*0630*/  SHF.L.U32 R9, R3, 0x7, RZ ;  /* 0x0000000703097819 */ /* 0x000fc800000006ff */
[C---:B------:R-:W-:Y:S01]  /*0640*/  IADD3 R15, PT, PT, R9.reuse, 0x180, RZ ;  /* 0x00000180090f7810 */ /* 0x040fe20007ffe0ff */
[C---:B------:R-:W-:Y:S02]  /*0650*/  VIADD R11, R9.reuse, 0x80 ;  /* 0x00000080090b7836 */ /* 0x040fe40000000000 */
[C---:B------:R-:W-:Y:S02]  /*0660*/  VIADD R13, R9.reuse, 0x100 ;  /* 0x00000100090d7836 */ /* 0x040fe40000000000 */
[----:B0-----:R-:W-:-:S04]  /*0670*/  IMAD.WIDE.U32 R6, R9, 0x4, R4 ;  /* 0x0000000409067825 */ /* 0x001fc800078e0004 */
[--C-:B------:R-:W-:Y:S02]  /*0680*/  IMAD.WIDE.U32 R8, R11, 0x4, R4.reuse ;  /* 0x000000040b087825 */ /* 0x100fe400078e0004 */
[----:B------:R-:W2:Y:S02]  /*0690*/  LDG.E R7, desc[UR6][R6.64] ;  /* 0x0000000606077981 */ /* 0x000ea4000c1e1900 */
[--C-:B------:R-:W-:Y:S02]  /*06a0*/  IMAD.WIDE.U32 R10, R13, 0x4, R4.reuse ;  /* 0x000000040d0a7825 */ /* 0x100fe400078e0004 */
[----:B------:R-:W2:Y:S02]  /*06b0*/  LDG.E R8, desc[UR6][R8.64] ;  /* 0x0000000608087981 */ /* 0x000ea4000c1e1900 */
[----:B------:R-:W-:Y:S02]  /*06c0*/  IMAD.WIDE.U32 R4, R15, 0x4, R4 ;  /* 0x000000040f047825 */ /* 0x000fe400078e0004 */
[----:B------:R-:W3:Y:S04]  /*06d0*/  LDG.E R11, desc[UR6][R10.64] ;  /* 0x000000060a0b7981 */ /* 0x000ee8000c1e1900 */
[----:B------:R-:W3:Y:S01]  /*06e0*/  LDG.E R4, desc[UR6][R4.64] ;  /* 0x0000000604047981 */ /* 0x000ee2000c1e1900 */
[----:B------:R-:W-:Y:S01]  /*06f0*/  VIADD R3, R3, 0x4 ;  /* 0x0000000403037836 */ /* 0x000fe20000000000 */
[----:B--2---:R-:W-:-:S04]  /*0700*/  IADD3 R0, PT, PT, R8, R7, R0 ;  /* 0x0000000708007210 */ /* 0x004fc80007ffe000 */
[----:B---3--:R-:W-:-:S07]  /*0710*/  IADD3 R0, PT, PT, R4, R11, R0 ;  /* 0x0000000b04007210 */ /* 0x008fce0007ffe000 */
.L_x_23:
[----:B------:R-:W-:Y:S05]  /*0720*/  BSYNC.RECONVERGENT B1 ;  /* 0x0000000000017941 */ /* 0x000fea0003800200 */
.L_x_22:
[----:B------:R-:W-:Y:S05]  /*0730*/  @!P1 BRA `(.L_x_16) ;  /* 0x00000000002c9947 */ /* 0x000fea0003800000 */
[----:B------:R-:W0:Y:S01]  /*0740*/  LDC.64 R4, c[0x0][0x388] ;  /* 0x0000e200ff047b82 */ /* 0x000e220000000a00 */
[----:B------:R-:W-:Y:S01]  /*0750*/  IMAD.SHL.U32 R3, R3, 0x80, RZ ;  /* 0x0000008003037824 */ /* 0x000fe200078e00ff */
[----:B------:R-:W-:-:S03]  /*0760*/  IADD3 R12, PT, PT, -R12, RZ, RZ ;  /* 0x000000ff0c0c7210 */ /* 0x000fc60007ffe1ff */
[----:B0-----:R-:W-:-:S07]  /*0770*/  IMAD.WIDE.U32 R4, R3, 0x4, R4 ;  /* 0x0000000403047825 */ /* 0x001fce00078e0004 */
.L_x_24:
[----:B------:R0:W2:Y:S01]  /*0780*/  LDG.E R3, desc[UR6][R4.64] ;  /* 0x0000000604037981 */ /* 0x0000a2000c1e1900 */
[----:B------:R-:W-:-:S05]  /*0790*/  VIADD R12, R12, 0x1 ;  /* 0x000000010c0c7836 */ /* 0x000fca0000000000 */
[----:B------:R-:W-:Y:S02]  /*07a0*/  ISETP.NE.AND P0, PT, R12, RZ, PT ;  /* 0x000000ff0c00720c */ /* 0x000fe40003f05270 */
[----:B0-----:R-:W-:-:S04]  /*07b0*/  IADD3 R4, P1, PT, R4, 0x200, RZ ;  /* 0x0000020004047810 */ /* 0x001fc80007f3e0ff */
[----:B------:R-:W-:Y:S01]  /*07c0*/  IADD3.X R5, PT, PT, RZ, R5, RZ, P1, !PT ;  /* 0x00000005ff057210 */ /* 0x000fe20000ffe4ff */
[----:B--2---:R-:W-:-:S06]  /*07d0*/  IMAD.IADD R0, R3, 0x1, R0 ;  /* 0x0000000103007824 */ /* 0x004fcc00078e0200 */
[----:B------:R-:W-:Y:S05]  /*07e0*/  @P0 BRA `(.L_x_24) ;  /* 0xfffffffc00e40947 */ /* 0x000fea000383ffff */
.L_x_16:
[----:B0-----:R-:W-:Y:S05]  /*07f0*/  BSYNC.RECONVERGENT B0 ;  /* 0x0000000000007941 */ /* 0x001fea0003800200 */
.L_x_15:
[----:B------:R-:W0:Y:S01]  /*0800*/  LDC.64 R4, c[0x0][0x388] ;  /* 0x0000e200ff047b82 */ /* 0x000e220000000a00 */
[----:B------:R-:W-:-:S04]  /*0810*/  IMAD.SHL.U32 R13, R2, 0x80, RZ ;  /* 0x00000080020d7824 */ /* 0x000fc800078e00ff */
[----:B0-----:R-:W-:-:S05]  /*0820*/  IMAD.WIDE R2, R13, 0x4, R4 ;  /* 0x000000040d027825 */ /* 0x001fca00078e0204 */
[----:B------:R-:W2:Y:S01]  /*0830*/  LDG.E R12, desc[UR6][R2.64] ;  /* 0x00000006020c7981 */ /* 0x000ea2000c1e1900 */
[----:B------:R-:W-:Y:S01]  /*0840*/  BSSY.RECONVERGENT B0, `(.L_x_25) ;  /* 0x0000032000007945 */ /* 0x000fe20003800200 */
[----:B------:R-:W-:Y:S01]  /*0850*/  BAR.SYNC.DEFER_BLOCKING 0x0 ;  /* 0x0000000000007b1d */ /* 0x000fe20000010000 */
[----:B--2---:R-:W-:-:S13]  /*0860*/  ISETP.GE.AND P0, PT, R12, 0x1, PT ;  /* 0x000000010c00780c */ /* 0x004fda0003f06270 */
[----:B------:R-:W-:Y:S05]  /*0870*/  @!P0 BRA `(.L_x_26) ;  /* 0x0000000000b88947 */ /* 0x000fea0003800000 */
[C---:B------:R-:W-:Y:S01]  /*0880*/  ISETP.GE.U32.AND P1, PT, R12.reuse, 0x4, PT ;  /* 0x000000040c00780c */ /* 0x040fe20003f26070 */
[----:B------:R-:W-:Y:S01]  /*0890*/  BSSY.RECONVERGENT B1, `(.L_x_27) ;  /* 0x000001e000017945 */ /* 0x000fe20003800200 */
[----:B------:R-:W-:Y:S01]  /*08a0*/  LOP3.LUT R14, R12, 0x3, RZ, 0xc0, !PT ;  /* 0x000000030c0e7812 */ /* 0x000fe200078ec0ff */
[----:B------:R-:W-:-:S03]  /*08b0*/  IMAD.MOV.U32 R15, RZ, RZ, RZ ;  /* 0x000000ffff0f7224 */ /* 0x000fc600078e00ff */
[----:B------:R-:W-:-:S07]  /*08c0*/  ISETP.NE.AND P0, PT, R14, RZ, PT ;  /* 0x000000ff0e00720c */ /* 0x000fce0003f05270 */
[----:B------:R-:W-:Y:S06]  /*08d0*/  @!P1 BRA `(.L_x_28) ;  /* 0x0000000000649947 */ /* 0x000fec0003800000 */
[----:B------:R-:W0:Y:S01]  /*08e0*/  LDC.64 R6, c[0x0][0x388] ;  /* 0x0000e200ff067b82 */ /* 0x000e220000000a00 */
[----:B------:R-:W-:Y:S01]  /*08f0*/  LOP3.LUT R15, R12, 0x7ffffffc, RZ, 0xc0, !PT ;  /* 0x7ffffffc0c0f7812 */ /* 0x000fe200078ec0ff */
[----:B------:R-:W-:Y:S01]  /*0900*/  VIADD R17, R13, 0x1 ;  /* 0x000000010d117836 */ /* 0x000fe20000000000 */
[----:B------:R-:W-:-:S03]  /*0910*/  MOV R19, R0 ;  /* 0x0000000000137202 */ /* 0x000fc60000000f00 */
[----:B------:R-:W-:Y:S02]  /*0920*/  IMAD.MOV R16, RZ, RZ, -R15 ;  /* 0x000000ffff107224 */ /* 0x000fe400078e0a0f */
[----:B------:R-:W1:Y:S01]  /*0930*/  LDC.64 R2, c[0x0][0x380] ;  /* 0x0000e000ff027b82 */ /* 0x000e620000000a00 */
[----:B0-----:R-:W-:-:S05]  /*0940*/  IADD3 R6, P1, PT, R6, 0x8, RZ ;  /* 0x0000000806067810 */ /* 0x001fca0007f3e0ff */
[----:B------:R-:W-:Y:S01]  /*0950*/  IMAD.X R7, RZ, RZ, R7, P1 ;  /* 0x000000ffff077224 */ /* 0x000fe200008e0607 */
[----:B-1----:R-:W-:-:S04]  /*0960*/  IADD3 R2, P2, PT, R2, 0x8, RZ ;  /* 0x0000000802027810 */ /* 0x002fc80007f5e0ff */
[----:B------:R-:W-:-:S09]  /*0970*/  IADD3.X R3, PT, PT, RZ, R3, RZ, P2, !PT ;  /* 0x00000003ff037210 */ /* 0x000fd200017fe4ff */
.L_x_29:
[----:B------:R-:W-:-:S05]  /*0980*/  IMAD.WIDE R10, R17, 0x4, R6 ;  /* 0x00000004110a7825 */ /* 0x000fca00078e0206 */
[----:B0-----:R-:W2:Y:S01]  /*0990*/  LDG.E R21, desc[UR6][R10.64+-0x8] ;  /* 0xfffff8060a157981 */ /* 0x001ea2000c1e1900 */
[----:B------:R-:W-:-:S05]  /*09a0*/  IMAD.WIDE R8, R19, 0x4, R2 ;  /* 0x0000000413087825 */ /* 0x000fca00078e0202 */
[----:B--2---:R0:W-:Y:S04]  /*09b0*/  STG.E desc[UR6][R8.64+-0x8], R21 ;  /* 0xfffff81508007986 */ /* 0x0041e8000c101906 */
[----:B------:R-:W2:Y:S04]  /*09c0*/  LDG.E R23, desc[UR6][R10.64+-0x4] ;  /* 0xfffffc060a177981 */ /* 0x000ea8000c1e1900 */
[----:B--2---:R0:W-:Y:S04]  /*09d0*/  STG.E desc[UR6][R8.64+-0x4], R23 ;  /* 0xfffffc1708007986 */ /* 0x0041e8000c101906 */
[----:B------:R-:W2:Y:S04]  /*09e0*/  LDG.E R25, desc[UR6][R10.64] ;  /* 0x000000060a197981 */ /* 0x000ea8000c1e1900 */
[----:B--2---:R0:W-:Y:S04]  /*09f0*/  STG.E desc[UR6][R8.64], R25 ;  /* 0x0000001908007986 */ /* 0x0041e8000c101906 */
[----:B------:R-:W2:Y:S01]  /*0a00*/  LDG.E R27, desc[UR6][R10.64+0x4] ;  /* 0x000004060a1b7981 */ /* 0x000ea2000c1e1900 */
[----:B------:R-:W-:Y:S01]  /*0a10*/  VIADD R16, R16, 0x4 ;  /* 0x0000000410107836 */ /* 0x000fe20000000000 */
[----:B------:R-:W-:Y:S01]  /*0a20*/  IADD3 R17, PT, PT, R17, 0x4, RZ ;  /* 0x0000000411117810 */ /* 0x000fe20007ffe0ff */
[----:B------:R-:W-:-:S03]  /*0a30*/  VIADD R19, R19, 0x4 ;  /* 0x0000000413137836 */ /* 0x000fc60000000000 */
[----:B------:R-:W-:Y:S01]  /*0a40*/  ISETP.NE.AND P1, PT, R16, RZ, PT ;  /* 0x000000ff1000720c */ /* 0x000fe20003f25270 */
[----:B--2---:R0:W-:-:S12]  /*0a50*/  STG.E desc[UR6][R8.64+0x4], R27 ;  /* 0x0000041b08007986 */ /* 0x0041d8000c101906 */
[----:B------:R-:W-:Y:S05]  /*0a60*/  @P1 BRA `(.L_x_29) ;  /* 0xfffffffc00c41947 */ /* 0x000fea000383ffff */
.L_x_28:
[----:B------:R-:W-:Y:S05]  /*0a70*/  BSYNC.RECONVERGENT B1 ;  /* 0x0000000000017941 */ /* 0x000fea0003800200 */
.L_x_27:
[----:B------:R-:W-:Y:S05]  /*0a80*/  @!P0 BRA `(.L_x_26) ;  /* 0x0000000000348947 */ /* 0x000fea0003800000 */
[----:B0-----:R-:W0:Y:S01]  /*0a90*/  LDC.64 R8, c[0x0][0x380] ;  /* 0x0000e000ff087b82 */ /* 0x001e220000000a00 */
[C---:B------:R-:W-:Y:S01]  /*0aa0*/  IMAD.IADD R11, R15.reuse, 0x1, R0 ;  /* 0x000000010f0b7824 */ /* 0x040fe200078e0200 */
[----:B------:R-:W-:Y:S02]  /*0ab0*/  IADD3 R13, PT, PT, R15, 0x1, R13 ;  /* 0x000000010f0d7810 */ /* 0x000fe40007ffe00d */
[----:B------:R-:W-:-:S07]  /*0ac0*/  IADD3 R14, PT, PT, -R14, RZ, RZ ;  /* 0x000000ff0e0e7210 */ /* 0x000fce0007ffe1ff */
.L_x_30:
[----:B-1----:R-:W-:-:S06]  /*0ad0*/  IMAD.WIDE R6, R13, 0x4, R4 ;  /* 0x000000040d067825 */ /* 0x002fcc00078e0204 */
[----:B------:R-:W2:Y:S01]  /*0ae0*/  LDG.E R7, desc[UR6][R6.64] ;  /* 0x0000000606077981 */ /* 0x000ea2000c1e1900 */
[----:B0-----:R-:W-:Y:S01]  /*0af0*/  IMAD.WIDE R2, R11, 0x4, R8 ;  /* 0x000000040b027825 */ /* 0x001fe200078e0208 */
[----:B------:R-:W-:-:S03]  /*0b00*/  IADD3 R13, PT, PT, R13, 0x1, RZ ;  /* 0x000000010d0d7810 */ /* 0x000fc60007ffe0ff */
[----:B------:R-:W-:Y:S02]  /*0b10*/  VIADD R14, R14, 0x1 ;  /* 0x000000010e0e7836 */ /* 0x000fe40000000000 */
[----:B------:R-:W-:-:S03]  /*0b20*/  VIADD R11, R11, 0x1 ;  /* 0x000000010b0b7836 */ /* 0x000fc60000000000 */
[----:B------:R-:W-:Y:S01]  /*0b30*/  ISETP.NE.AND P0, PT, R14, RZ, PT ;  /* 0x000000ff0e00720c */ /* 0x000fe20003f05270 */
[----:B--2---:R1:W-:-:S12]  /*0b40*/  STG.E desc[UR6][R2.64], R7 ;  /* 0x0000000702007986 */ /* 0x0043d8000c101906 */
[----:B------:R-:W-:Y:S05]  /*0b50*/  @P0 BRA `(.L_x_30) ;  /* 0xfffffffc00dc0947 */ /* 0x000fea000383ffff */
.L_x_26:
[----:B------:R-:W-:Y:S05]  /*0b60*/  BSYNC.RECONVERGENT B0 ;  /* 0x0000000000007941 */ /* 0x000fea0003800200 */
.L_x_25:
[----:B------:R-:W2:Y:S01]  /*0b70*/  S2R R0, SR_LANEID ;  /* 0x0000000000007919 */ /* 0x000ea20000000000 */
[----:B------:R-:W3:Y:S08]  /*0b80*/  REDUX.SUM UR5, R12 ;  /* 0x000000000c0573c4 */ /* 0x000ef0000000c000 */
[----:B-1----:R-:W1:Y:S01]  /*0b90*/  LDC.64 R2, c[0x0][0x398] ;  /* 0x0000e600ff027b82 */ /* 0x002e620000000a00 */
[----:B------:R-:W-:-:S02]  /*0ba0*/  VOTEU.ANY UR4, UPT, PT ;  /* 0x0000000000047886 */ /* 0x000fc400038e0100 */
[----:B------:R-:W-:Y:S01]  /*0bb0*/  UFLO.U32 UR4, UR4 ;  /* 0x00000004000472bd */ /* 0x000fe200080e0000 */
[----:B---3--:R-:W-:-:S05]  /*0bc0*/  IMAD.U32 R5, RZ, RZ, UR5 ;  /* 0x00000005ff057e24 */ /* 0x008fca000f8e00ff */
[----:B--2---:R-:W-:-:S13]  /*0bd0*/  ISETP.EQ.U32.AND P0, PT, R0, UR4, PT ;  /* 0x0000000400007c0c */ /* 0x004fda000bf02070 */
[----:B-1----:R-:W-:Y:S01]  /*0be0*/  @P0 REDG.E.ADD.STRONG.GPU desc[UR6][R2.64], R5 ;  /* 0x000000050200098e */ /* 0x002fe2000c12e106 */
[----:B------:R-:W-:Y:S05]  /*0bf0*/  EXIT ;  /* 0x000000000000794d */ /* 0x000fea0003800000 */
.L_x_31:
        /* <DEDUP_REMOVED lines=16> */
.L_x_92:


//--------------------- .text._Z6refineiPiS_      --------------------------
	.section	.text._Z6refineiPiS_,"ax",@progbits
	.align	128
        .global         _Z6refineiPiS_
        .type           _Z6refineiPiS_,@function
        .size           _Z6refineiPiS_,(.L_x_93 - _Z6refineiPiS_)
        .other          _Z6refineiPiS_,@"STO_CUDA_ENTRY STV_DEFAULT"
_Z6refineiPiS_:
.text._Z6refineiPiS_:
[----:B------:R-:W0:Y:S08]  /*0000*/  LDC R1, c[0x0][0x37c] ;  /* 0x0000df00ff017b82 */ /* 0x000e300000000800 */
[----:B------:R-:W1:Y:S01]  /*0010*/  LDC.64 R2, c[0x0][0x390] ;  /* 0x0000e400ff027b82 */ /* 0x000e620000000a00 */
[----:B------:R-:W1:Y:S01]  /*0020*/  LDCU.64 UR36, c[0x0][0x358] ;  /* 0x00006b00ff2477ac */ /* 0x000e620008000a00 */
[----:B0-----:R-:W-:-:S06]  /*0030*/  VIADD R1, R1, 0xfffffff8 ;  /* 0xfffffff801017836 */ /* 0x001fcc0000000000 */
[----:B------:R-:W0:Y:S01]  /*0040*/  LDC R10, c[0x0][0x380] ;  /* 0x0000e000ff0a7b82 */ /* 0x000e220000000800 */
[----:B------:R-:W2:Y:S01]  /*0050*/  LDCU UR4, c[0x0][0x2f8] ;  /* 0x00005f00ff0477ac */ /* 0x000ea20008000800 */
[----:B------:R-:W3:Y:S01]  /*0060*/  LDCU.64 UR6, c[0x4][0x10] ;  /* 0x01000200ff0677ac */ /* 0x000ee20008000a00 */
[----:B-1----:R-:W0:Y:S01]  /*0070*/  LDG.E R11, desc[UR36][R2.64] ;  /* 0x00000024020b7981 */ /* 0x002e22000c1e1900 */
[----:B------:R-:W-:Y:S01]  /*0080*/  MOV R0, 0x18 ;  /* 0x0000001800007802 */ /* 0x000fe20000000f00 */
[----:B------:R-:W1:Y:S01]  /*0090*/  LDCU UR5, c[0x0][0x2fc] ;  /* 0x00005f80ff0577ac */ /* 0x000e620008000800 */
[----:B--2---:R-:W-:Y:S02]  /*00a0*/  IADD3 R6, P0, PT, R1, UR4, RZ ;  /* 0x0000000401067c10 */ /* 0x004fe4000ff1e0ff */
[----:B------:R2:W4:Y:S01]  /*00b0*/  LDC.64 R8, c[0x4][R0] ;  /* 0x0100000000087b82 */ /* 0x0005220000000a00 */
[----:B---3--:R-:W-:Y:S01]  /*00c0*/  IMAD.U32 R4, RZ, RZ, UR6 ;  /* 0x00000006ff047e24 */ /* 0x008fe2000f8e00ff */
[----:B------:R-:W-:Y:S01]  /*00d0*/  MOV R5, UR7 ;  /* 0x0000000700057c02 */ /* 0x000fe20008000f00 */
[----:B-1----:R-:W-:Y:S01]  /*00e0*/  IMAD.X R7, RZ, RZ, UR5, P0 ;  /* 0x00000005ff077e24 */ /* 0x002fe200080e06ff */
[----:B0---4-:R2:W-:Y:S07]  /*00f0*/  STL.64 [R1], R10 ;  /* 0x0000000a01007387 */ /* 0x0115ee0000100a00 */
[----:B------:R-:W-:-:S07]  /*0100*/  LEPC R20, `(.L_x_32) ;  /* 0x000000001014794e */ /* 0x000fce0000000000 */
[----:B--2---:R-:W-:Y:S05]  /*0110*/  CALL.ABS.NOINC R8 ;  /* 0x0000000008007343 */ /* 0x004fea0003c00000 */
.L_x_32:
[----:B------:R-:W0:Y:S01]  /*0120*/  LDCU UR4, c[0x0][0x380] ;  /* 0x00007000ff0477ac */ /* 0x000e220008000800 */
[----:B------:R-:W-:Y:S01]  /*0130*/  IMAD.MOV.U32 R7, RZ, RZ, RZ ;  /* 0x000000ffff077224 */ /* 0x000fe200078e00ff */
[----:B0-----:R-:W-:-:S09]  /*0140*/  UISETP.GE.AND UP0, UPT, UR4, 0x1, UPT ;  /* 0x000000010400788c */ /* 0x001fd2000bf06270 */
[----:B------:R-:W-:Y:S05]  /*0150*/  BRA.U !UP0, `(.L_x_33) ;  /* 0x00000009081c7547 */ /* 0x000fea000b800000 */
[----:B------:R-:W0:Y:S01]  /*0160*/  LDCU.64 UR4, c[0x0][0x388] ;  /* 0x00007100ff0477ac */ /* 0x000e220008000a00 */
[----:B------:R-:W-:Y:S01]  /*0170*/  HFMA2 R11, -RZ, RZ, 0, 0 ;  /* 0x00000000ff0b7431 */ /* 0x000fe200000001ff */
[----:B------:R-:W-:Y:S01]  /*0180*/  BSSY.RECONVERGENT B1, `(.L_x_33) ;  /* 0x0000084000017945 */ /* 0x000fe20003800200 */
[----:B------:R-:W-:Y:S01]  /*0190*/  IMAD.MOV.U32 R7, RZ, RZ, RZ ;  /* 0x000000ffff077224 */ /* 0x000fe200078e00ff */
[----:B0-----:R-:W-:-:S04]  /*01a0*/  UIADD3 UR4, UP0, UPT, UR4, 0x20, URZ ;  /* 0x0000002004047890 */ /* 0x001fc8000ff1e0ff */
[----:B------:R-:W-:Y:S02]  /*01b0*/  UIADD3.X UR5, UPT, UPT, URZ, UR5, URZ, UP0, !UPT ;  /* 0x00000005ff057290 */ /* 0x000fe400087fe4ff */
[----:B------:R-:W-:-:S04]  /*01c0*/  IMAD.U32 R2, RZ, RZ, UR4 ;  /* 0x00000004ff027e24 */ /* 0x000fc8000f8e00ff */
[----:B------:R-:W-:-:S07]  /*01d0*/  MOV R3, UR5 ;  /* 0x0000000500037c02 */ /* 0x000fce0008000f00 */
.L_x_41:
[----:B0--34-:R-:W0:Y:S01]  /*01e0*/  LDC.64 R4, c[0x0][0x388] ;  /* 0x0000e200ff047b82 */ /* 0x019e220000000a00 */
[----:B------:R-:W-:-:S04]  /*01f0*/  IMAD.SHL.U32 R9, R11, 0x80, RZ ;  /* 0x000000800b097824 */ /* 0x000fc800078e00ff */
[----:B0-----:R-:W-:-:S05]  /*0200*/  IMAD.WIDE.U32 R8, R9, 0x4, R4 ;  /* 0x0000000409087825 */ /* 0x001fca00078e0004 */
[----:B--2---:R-:W2:Y:S01]  /*0210*/  LDG.E R0, desc[UR36][R8.64] ;  /* 0x0000002408007981 */ /* 0x004ea2000c1e1900 */
[----:B------:R-:W-:Y:S01]  /*0220*/  BSSY.RECONVERGENT B0, `(.L_x_34) ;  /* 0x0000075000007945 */ /* 0x000fe20003800200 */
[----:B--2---:R-:W-:-:S13]  /*0230*/  ISETP.GE.AND P0, PT, R0, 0x1, PT ;  /* 0x000000010000780c */ /* 0x004fda0003f06270 */
[----:B-1----:R-:W-:Y:S05]  /*0240*/  @!P0 BRA `(.L_x_35) ;  /* 0x0000000400c88947 */ /* 0x002fea0003800000 */
[C---:B------:R-:W-:Y:S01]  /*0250*/  ISETP.GE.U32.AND P1, PT, R0.reuse, 0x10, PT ;  /* 0x000000100000780c */ /* 0x040fe20003f26070 */
[----:B------:R-:W-:Y:S01]  /*0260*/  BSSY.RECONVERGENT B2, `(.L_x_36) ;  /* 0x0000033000027945 */ /* 0x000fe20003800200 */
[----:B------:R-:W-:Y:S01]  /*0270*/  LOP3.LUT R10, R0, 0xf, RZ, 0xc0, !PT ;  /* 0x0000000f000a7812 */ /* 0x000fe200078ec0ff */
[----:B------:R-:W-:-:S03]  /*0280*/  IMAD.MOV.U32 R13, RZ, RZ, RZ ;  /* 0x000000ffff0d7224 */ /* 0x000fc600078e00ff */
[----:B------:R-:W-:-:S07]  /*0290*/  ISETP.NE.AND P0, PT, R10, RZ, PT ;  /* 0x000000ff0a00720c */ /* 0x000fce0003f05270 */
[----:B------:R-:W-:Y:S06]  /*02a0*/  @!P1 BRA `(.L_x_37) ;  /* 0x0000000000b89947 */ /* 0x000fec0003800000 */
[----:B------:R-:W-:Y:S01]  /*02b0*/  IMAD.WIDE.U32 R14, R11, 0x200, R2 ;  /* 0x000002000b0e7825 */ /* 0x000fe200078e0002 */
[----:B------:R-:W-:-:S03]  /*02c0*/  LOP3.LUT R13, R0, 0x7ffffff0, RZ, 0xc0, !PT ;  /* 0x7ffffff0000d7812 */ /* 0x000fc600078ec0ff */
[----:B------:R-:W-:Y:S01]  /*02d0*/  IMAD.MOV.U32 R27, RZ, RZ, R15 ;  /* 0x000000ffff1b7224 */ /* 0x000fe200078e000f */
[----:B------:R-:W-:Y:S01]  /*02e0*/  MOV R12, R14 ;  /* 0x0000000e000c7202 */ /* 0x000fe20000000f00 */
[----:B------:R-:W-:-:S07]  /*02f0*/  IMAD.MOV R6, RZ, RZ, -R13 ;  /* 0x000000ffff067224 */ /* 0x000fce00078e0a0d */
.L_x_38:
[----:B------:R-:W-:Y:S01]  /*0300*/  MOV R14, R12 ;  /* 0x0000000c000e7202 */ /* 0x000fe20000000f00 */
[----:B------:R-:W-:-:S05]  /*0310*/  IMAD.MOV.U32 R15, RZ, RZ, R27 ;  /* 0x000000ffff0f7224 */ /* 0x000fca00078e001b */
[----:B0-----:R-:W2:Y:S01]  /*0320*/  LDG.E R19, desc[UR36][R14.64+-0x1c] ;  /* 0xffffe4240e137981 */ /* 0x001ea2000c1e1900 */
[----:B------:R-:W-:-:S05]  /*0330*/  IMAD.WIDE R16, R7, 0x4, R2 ;  /* 0x0000000407107825 */ /* 0x000fca00078e0202 */
[----:B--2---:R0:W-:Y:S04]  /*0340*/  STG.E desc[UR36][R16.64+-0x20], R19 ;  /* 0xffffe01310007986 */ /* 0x0041e8000c101924 */
[----:B------:R-:W2:Y:S04]  /*0350*/  LDG.E R21, desc[UR36][R14.64+-0x18] ;  /* 0xffffe8240e157981 */ /* 0x000ea8000c1e1900 */
[----:B--2---:R1:W-:Y:S04]  /*0360*/  STG.E desc[UR36][R16.64+-0x1c], R21 ;  /* 0xffffe41510007986 */ /* 0x0043e8000c101924 */
[----:B------:R-:W2:Y:S04]  /*0370*/  LDG.E R23, desc[UR36][R14.64+-0x14] ;  /* 0xffffec240e177981 */ /* 0x000ea8000c1e1900 */
[----:B--2---:R2:W-:Y:S04]  /*0380*/  STG.E desc[UR36][R16.64+-0x18], R23 ;  /* 0xffffe81710007986 */ /* 0x0045e8000c101924 */
[----:B------:R-:W3:Y:S04]  /*0390*/  LDG.E R25, desc[UR36][R14.64+-0x10] ;  /* 0xfffff0240e197981 */ /* 0x000ee8000c1e1900 */
[----:B---3--:R3:W-:Y:S04]  /*03a0*/  STG.E desc[UR36][R16.64+-0x14], R25 ;  /* 0xffffec1910007986 */ /* 0x0087e8000c101924 */
[----:B------:R-:W4:Y:S04]  /*03b0*/  LDG.E R27, desc[UR36][R14.64+-0xc] ;  /* 0xfffff4240e1b7981 */ /* 0x000f28000c1e1900 */
[----:B----4-:R4:W-:Y:S04]  /*03c0*/  STG.E desc[UR36][R16.64+-0x10], R27 ;  /* 0xfffff01b10007986 */ /* 0x0109e8000c101924 */
[----:B------:R-:W5:Y:S04]  /*03d0*/  LDG.E R29, desc[UR36][R14.64+-0x8] ;  /* 0xfffff8240e1d7981 */ /* 0x000f68000c1e1900 */
[----:B-----5:R5:W-:Y:S04]  /*03e0*/  STG.E desc[UR36][R16.64+-0xc], R29 ;  /* 0xfffff41d10007986 */ /* 0x020be8000c101924 */
[----:B0-----:R-:W2:Y:S04]  /*03f0*/  LDG.E R19, desc[UR36][R14.64+-0x4] ;  /* 0xfffffc240e137981 */ /* 0x001ea8000c1e1900 */
[----:B--2---:R0:W-:Y:S04]  /*0400*/  STG.E desc[UR36][R16.64+-0x8], R19 ;  /* 0xfffff81310007986 */ /* 0x0041e8000c101924 */
[----:B-1----:R-:W2:Y:S04]  /*0410*/  LDG.E R21, desc[UR36][R14.64] ;  /* 0x000000240e157981 */ /* 0x002ea8000c1e1900 */
[----:B--2---:R1:W-:Y:S04]  /*0420*/  STG.E desc[UR36][R16.64+-0x4], R21 ;  /* 0xfffffc1510007986 */ /* 0x0043e8000c101924 */
[----:B------:R-:W2:Y:S04]  /*0430*/  LDG.E R23, desc[UR36][R14.64+0x4] ;  /* 0x000004240e177981 */ /* 0x000ea8000c1e1900 */
[----:B--2---:R2:W-:Y:S04]  /*0440*/  STG.E desc[UR36][R16.64], R23 ;  /* 0x0000001710007986 */ /* 0x0045e8000c101924 */
[----:B---3--:R-:W3:Y:S04]  /*0450*/  LDG.E R25, desc[UR36][R14.64+0x8] ;  /* 0x000008240e197981 */ /* 0x008ee8000c1e1900 */
[----:B---3--:R3:W-:Y:S04]  /*0460*/  STG.E desc[UR36][R16.64+0x4], R25 ;  /* 0x0000041910007986 */ /* 0x0087e8000c101924 */
[----:B----4-:R-:W4:Y:S04]  /*0470*/  LDG.E R27, desc[UR36][R14.64+0xc] ;  /* 0x00000c240e1b7981 */ /* 0x010f28000c1e1900 */
[----:B----4-:R4:W-:Y:S04]  /*0480*/  STG.E desc[UR36][R16.64+0x8], R27 ;  /* 0x0000081b10007986 */ /* 0x0109e8000c101924 */
[----:B-----5:R-:W5:Y:S04]  /*0490*/  LDG.E R29, desc[UR36][R14.64+0x10] ;  /* 0x000010240e1d7981 */ /* 0x020f68000c1e1900 */
[----:B-----5:R1:W-:Y:S04]  /*04a0*/  STG.E desc[UR36][R16.64+0xc], R29 ;  /* 0x00000c1d10007986 */ /* 0x0203e8000c101924 */
[----:B0-----:R-:W5:Y:S04]  /*04b0*/  LDG.E R19, desc[UR36][R14.64+0x14] ;  /* 0x000014240e137981 */ /* 0x001f68000c1e1900 */
[----:B-----5:R0:W-:Y:S04]  /*04c0*/  STG.E desc[UR36][R16.64+0x10], R19 ;  /* 0x0000101310007986 */ /* 0x0201e8000c101924 */
[----:B-1----:R-:W5:Y:S04]  /*04d0*/  LDG.E R21, desc[UR36][R14.64+0x18] ;  /* 0x000018240e157981 */ /* 0x002f68000c1e1900 */
[----:B-----5:R0:W-:Y:S04]  /*04e0*/  STG.E desc[UR36][R16.64+0x14], R21 ;  /* 0x0000141510007986 */ /* 0x0201e8000c101924 */
[----:B--2---:R-:W2:Y:S04]  /*04f0*/  LDG.E R23, desc[UR36][R14.64+0x1c] ;  /* 0x00001c240e177981 */ /* 0x004ea8000c1e1900 */
[----:B--2---:R0:W-:Y:S04]  /*0500*/  STG.E desc[UR36][R16.64+0x18], R23 ;  /* 0x0000181710007986 */ /* 0x0041e8000c101924 */
[----:B---3--:R-:W2:Y:S01]  /*0510*/  LDG.E R25, desc[UR36][R14.64+0x20] ;  /* 0x000020240e197981 */ /* 0x008ea2000c1e1900 */
[----:B------:R-:W-:Y:S01]  /*0520*/  VIADD R6, R6, 0x10 ;  /* 0x0000001006067836 */ /* 0x000fe20000000000 */
[----:B------:R-:W-:Y:S01]  /*0530*/  IADD3 R12, P2, PT, R14, 0x40, RZ ;  /* 0x000000400e0c7810 */ /* 0x000fe20007f5e0ff */
[----:B------:R-:W-:-:S03]  /*0540*/  VIADD R7, R7, 0x10 ;  /* 0x0000001007077836 */ /* 0x000fc60000000000 */
[----:B------:R-:W-:Y:S02]  /*0550*/  ISETP.NE.AND P1, PT, R6, RZ, PT ;  /* 0x000000ff0600720c */ /* 0x000fe40003f25270 */
[----:B----4-:R-:W-:Y:S01]  /*0560*/  IADD3.X R27, PT, PT, RZ, R15, RZ, P2, !PT ;  /* 0x0000000fff1b7210 */ /* 0x010fe200017fe4ff */
[----:B--2---:R0:W-:Y:S10]  /*0570*/  STG.E desc[UR36][R16.64+0x1c], R25 ;  /* 0x00001c1910007986 */ /* 0x0041f4000c101924 */
[----:B------:R-:W-:Y:S05]  /*0580*/  @P1 BRA `(.L_x_38) ;  /* 0xfffffffc005c1947 */ /* 0x000fea000383ffff */
.L_x_37:
[----:B------:R-:W-:Y:S05]  /*0590*/  BSYNC.RECONVERGENT B2 ;  /* 0x0000000000027941 */ /* 0x000fea0003800200 */
.L_x_36:
[----:B------:R-:W-:Y:S05]  /*05a0*/  @!P0 BRA `(.L_x_35) ;  /* 0x0000000000f08947 */ /* 0x000fea0003800000 */
[----:B------:R-:W-:Y:S01]  /*05b0*/  ISETP.GE.U32.AND P0, PT, R10, 0x8, PT ;  /* 0x000000080a00780c */ /* 0x000fe20003f06070 */
[----:B------:R-:W-:Y:S01]  /*05c0*/  BSSY.RECONVERGENT B2, `(.L_x_39) ;  /* 0x0000018000027945 */ /* 0x000fe20003800200 */
[----:B------:R-:W-:-:S04]  /*05d0*/  LOP3.LUT R6, R0, 0x7, RZ, 0xc0, !PT ;  /* 0x0000000700067812 */ /* 0x000fc800078ec0ff */
[----:B------:R-:W-:-:S07]  /*05e0*/  ISETP.NE.AND P1, PT, R6, RZ, PT ;  /* 0x000000ff0600720c */ /* 0x000fce0003f25270 */
[----:B------:R-:W-:Y:S06]  /*05f0*/  @!P0 BRA `(.L_x_40) ;  /* 0x0000000000508947 */ /* 0x000fec0003800000 */
[----:B0-----:R-:W-:-:S05]  /*0600*/  IMAD.WIDE.U32 R16, R13, 0x4, R8 ;  /* 0x000000040d107825 */ /* 0x001fca00078e0008 */
[----:B------:R-:W2:Y:S01]  /*0610*/  LDG.E R19, desc[UR36][R16.64+0x4] ;  /* 0x0000042410137981 */ /* 0x000ea2000c1e1900 */
        /* <DEDUP_REMOVED lines=8> */
[----:B------:R-:W3:Y:S04]  /*06a0*/  LDG.E R27, desc[UR36][R16.64+0x14] ;  /* 0x00001424101b7981 */ /* 0x000ee8000c1e1900 */
[----:B---3--:R2:W-:Y:S04]  /*06b0*/  STG.E desc[UR36][R14.64+0x10], R27 ;  /* 0x0000101b0e007986 */ /* 0x0085e8000c101924 */
[----:B------:R-:W3:Y:S04]  /*06c0*/  LDG.E R29, desc[UR36][R16.64+0x18] ;  /* 0x00001824101d7981 */ /* 0x000ee8000c1e1900 */
[----:B---3--:R2:W-:Y:S04]  /*06d0*/  STG.E desc[UR36][R14.64+0x14], R29 ;  /* 0x0000141d0e007986 */ /* 0x0085e8000c101924 */
[----:B0-----:R-:W3:Y:S04]  /*06e0*/  LDG.E R19, desc[UR36][R16.64+0x1c] ;  /* 0x00001c2410137981 */ /* 0x001ee8000c1e1900 */
[----:B---3--:R2:W-:Y:S04]  /*06f0*/  STG.E desc[UR36][R14.64+0x18], R19 ;  /* 0x000018130e007986 */ /* 0x0085e8000c101924 */
[----:B-1----:R-:W3:Y:S01]  /*0700*/  LDG.E R21, desc[UR36][R16.64+0x20] ;  /* 0x0000202410157981 */ /* 0x002ee2000c1e1900 */
[----:B------:R-:W-:Y:S01]  /*0710*/  VIADD R13, R13, 0x8 ;  /* 0x000000080d0d7836 */ /* 0x000fe20000000000 */
[----:B------:R-:W-:-:S02]  /*0720*/  IADD3 R7, PT, PT, R7, 0x8, RZ ;  /* 0x0000000807077810 */ /* 0x000fc40007ffe0ff */
[----:B---3--:R2:W-:Y:S05]  /*0730*/  STG.E desc[UR36][R14.64+0x1c], R21 ;  /* 0x00001c150e007986 */ /* 0x0085ea000c101924 */
.L_x_40:
[----:B------:R-:W-:Y:S05]  /*0740*/  BSYNC.RECONVERGENT B2 ;  /* 0x0000000000027941 */ /* 0x000fea0003800200 */
.L_x_39:
[----:B------:R-:W-:Y:S05]  /*0750*/  @!P1 BRA `(.L_x_35) ;  /* 0x0000000000849947 */ /* 0x000fea0003800000 */
[----:B------:R-:W-:-:S13]  /*0760*/  ISETP.GE.U32.AND P0, PT, R6, 0x4, PT ;  /* 0x000000040600780c */ /* 0x000fda0003f06070 */
[----:B--2---:R-:W-:-:S05]  /*0770*/  @P0 IMAD.WIDE.U32 R14, R13, 0x4, R8 ;  /* 0x000000040d0e0825 */ /* 0x004fca00078e0008 */
[----:B0-----:R-:W2:Y:S01]  /*0780*/  @P0 LDG.E R21, desc[UR36][R14.64+0x4] ;  /* 0x000004240e150981 */ /* 0x001ea2000c1e1900 */
[----:B------:R-:W-:-:S05]  /*0790*/  @P0 IMAD.WIDE R16, R7, 0x4, R4 ;  /* 0x0000000407100825 */ /* 0x000fca00078e0204 */
[----:B--2---:R1:W-:Y:S04]  /*07a0*/  @P0 STG.E desc[UR36][R16.64], R21 ;  /* 0x0000001510000986 */ /* 0x0043e8000c101924 */
[----:B------:R-:W2:Y:S04]  /*07b0*/  @P0 LDG.E R23, desc[UR36][R14.64+0x8] ;  /* 0x000008240e170981 */ /* 0x000ea8000c1e1900 */
[----:B--2---:R1:W-:Y:S04]  /*07c0*/  @P0 STG.E desc[UR36][R16.64+0x4], R23 ;  /* 0x0000041710000986 */ /* 0x0043e8000c101924 */
[----:B------:R-:W2:Y:S04]  /*07d0*/  @P0 LDG.E R25, desc[UR36][R14.64+0xc] ;  /* 0x00000c240e190981 */ /* 0x000ea8000c1e1900 */
[----:B--2---:R1:W-:Y:S04]  /*07e0*/  @P0 STG.E desc[UR36][R16.64+0x8], R25 ;  /* 0x0000081910000986 */ /* 0x0043e8000c101924 */
[----:B------:R-:W2:Y:S01]  /*07f0*/  @P0 LDG.E R27, desc[UR36][R14.64+0x10] ;  /* 0x000010240e1b0981 */ /* 0x000ea2000c1e1900 */
[----:B------:R-:W-:Y:S01]  /*0800*/  LOP3.LUT R0, R0, 0x3, RZ, 0xc0, !PT ;  /* 0x0000000300007812 */ /* 0x000fe200078ec0ff */
[----:B------:R-:W-:Y:S01]  /*0810*/  IMAD.MOV.U32 R19, RZ, RZ, R7 ;  /* 0x000000ffff137224 */ /* 0x000fe200078e0007 */
[----:B------:R-:W-:Y:S01]  /*0820*/  @P0 IADD3 R7, PT, PT, R7, 0x4, RZ ;  /* 0x0000000407070810 */ /* 0x000fe20007ffe0ff */
[----:B------:R-:W-:Y:S01]  /*0830*/  @P0 VIADD R13, R13, 0x4 ;  /* 0x000000040d0d0836 */ /* 0x000fe20000000000 */
[----:B------:R-:W-:-:S02]  /*0840*/  ISETP.NE.AND P1, PT, R0, RZ, PT ;  /* 0x000000ff0000720c */ /* 0x000fc40003f25270 */
[----:B------:R-:W-:Y:S01]  /*0850*/  @P0 MOV R19, R7 ;  /* 0x0000000700130202 */ /* 0x000fe20000000f00 */
[----:B--2---:R1:W-:Y:S10]  /*0860*/  @P0 STG.E desc[UR36][R16.64+0xc], R27 ;  /* 0x00000c1b10000986 */ /* 0x0043f4000c101924 */
[----:B------:R-:W-:Y:S05]  /*0870*/  @!P1 BRA `(.L_x_35) ;  /* 0x00000000003c9947 */ /* 0x000fea0003800000 */
[----:B------:R-:W-:-:S05]  /*0880*/  IMAD.WIDE.U32 R8, R13, 0x4, R8 ;  /* 0x000000040d087825 */ /* 0x000fca00078e0008 */
[----:B------:R-:W2:Y:S01]  /*0890*/  LDG.E R13, desc[UR36][R8.64+0x4] ;  /* 0x00000424080d7981 */ /* 0x000ea2000c1e1900 */
[----:B------:R-:W-:Y:S01]  /*08a0*/  IMAD.WIDE R4, R19, 0x4, R4 ;  /* 0x0000000413047825 */ /* 0x000fe200078e0204 */
[----:B------:R-:W-:-:S03]  /*08b0*/  ISETP.NE.AND P0, PT, R0, 0x1, PT ;  /* 0x000000010000780c */ /* 0x000fc60003f05270 */
[----:B------:R-:W-:Y:S01]  /*08c0*/  VIADD R7, R19, 0x1 ;  /* 0x0000000113077836 */ /* 0x000fe20000000000 */
[----:B--2---:R3:W-:Y:S09]  /*08d0*/  STG.E desc[UR36][R4.64], R13 ;  /* 0x0000000d04007986 */ /* 0x0047f2000c101924 */
[----:B------:R-:W-:Y:S05]  /*08e0*/  @!P0 BRA `(.L_x_35) ;  /* 0x0000000000208947 */ /* 0x000fea0003800000 */
[----:B---3--:R-:W2:Y:S01]  /*08f0*/  LDG.E R13, desc[UR36][R8.64+0x8] ;  /* 0x00000824080d7981 */ /* 0x008ea2000c1e1900 */
[----:B------:R-:W-:Y:S02]  /*0900*/  ISETP.NE.AND P0, PT, R0, 0x2, PT ;  /* 0x000000020000780c */ /* 0x000fe40003f05270 */
[----:B------:R-:W-:Y:S01]  /*0910*/  IADD3 R7, PT, PT, R19, 0x2, RZ ;  /* 0x0000000213077810 */ /* 0x000fe20007ffe0ff */
[----:B--2---:R4:W-:Y:S10]  /*0920*/  STG.E desc[UR36][R4.64+0x4], R13 ;  /* 0x0000040d04007986 */ /* 0x0049f4000c101924 */
[----:B------:R-:W-:Y:S05]  /*0930*/  @!P0 BRA `(.L_x_35) ;  /* 0x00000000000c8947 */ /* 0x000fea0003800000 */
[----:B------:R-:W2:Y:S01]  /*0940*/  LDG.E R9, desc[UR36][R8.64+0xc] ;  /* 0x00000c2408097981 */ /* 0x000ea2000c1e1900 */
[----:B------:R-:W-:-:S03]  /*0950*/  VIADD R7, R19, 0x3 ;  /* 0x0000000313077836 */ /* 0x000fc60000000000 */
[----:B--2---:R0:W-:Y:S04]  /*0960*/  STG.E desc[UR36][R4.64+0x8], R9 ;  /* 0x0000080904007986 */ /* 0x0041e8000c101924 */
.L_x_35:
[----:B------:R-:W-:Y:S05]  /*0970*/  BSYNC.RECONVERGENT B0 ;  /* 0x0000000000007941 */ /* 0x000fea0003800200 */
.L_x_34:
[----:B------:R-:W5:Y:S01]  /*0980*/  LDCU UR4, c[0x0][0x380] ;  /* 0x00007000ff0477ac */ /* 0x000f620008000800 */
[----:B------:R-:W-:-:S04]  /*0990*/  IADD3 R11, PT, PT, R11, 0x1, RZ ;  /* 0x000000010b0b7810 */ /* 0x000fc80007ffe0ff */
[----:B-----5:R-:W-:-:S13]  /*09a0*/  ISETP.NE.AND P0, PT, R11, UR4, PT ;  /* 0x000000040b007c0c */ /* 0x020fda000bf05270 */
[----:B------:R-:W-:Y:S05]  /*09b0*/  @P0 BRA `(.L_x_41) ;  /* 0xfffffff800080947 */ /* 0x000fea000383ffff */
[----:B------:R-:W-:Y:S05]  /*09c0*/  BSYNC.RECONVERGENT B1 ;  /* 0x0000000000017941 */ /* 0x000fea0003800200 */
.L_x_33:
[----:B0--34-:R-:W0:Y:S08]  /*09d0*/  LDC.64 R4, c[0x0][0x390] ;  /* 0x0000e400ff047b82 */ /* 0x019e300000000a00 */
[----:B------:R-:W3:Y:S01]  /*09e0*/  LDC.64 R2, c[0x0][0x388] ;  /* 0x0000e200ff027b82 */ /* 0x000ee20000000a00 */
[----:B0-----:R-:W-:Y:S04]  /*09f0*/  STG.E desc[UR36][R4.64], R7 ;  /* 0x0000000704007986 */ /* 0x001fe8000c101924 */
[----:B---3--:R-:W-:Y:S01]  /*0a00*/  STG.E desc[UR36][R2.64], R7 ;  /* 0x0000000702007986 */ /* 0x008fe2000c101924 */
[----:B------:R-:W-:Y:S05]  /*0a10*/  EXIT ;  /* 0x000000000000794d */ /* 0x000fea0003800000 */
.L_x_42:
        /* <DEDUP_REMOVED lines=14> */
.L_x_93:


//--------------------- .text._Z7sumListiPi       --------------------------
	.section	.text._Z7sumListiPi,"ax",@progbits
	.align	128
        .global         _Z7sumListiPi
        .type           _Z7sumListiPi,@function
        .size           _Z7sumListiPi,(.L_x_94 - _Z7sumListiPi)
        .other          _Z7sumListiPi,@"STO_CUDA_ENTRY STV_DEFAULT"
_Z7sumListiPi:
.text._Z7sumListiPi:
[----:B------:R-:W-:Y:S01]  /*0000*/  LDC R1, c[0x0][0x37c] ;  /* 0x0000df00ff017b82 */ /* 0x000fe20000000800 */
[----:B------:R-:W0:Y:S07]  /*0010*/  LDCU UR4, c[0x0][0x360] ;  /* 0x00006c00ff0477ac */ /* 0x000e2e0008000800 */
[----:B------:R-:W1:Y:S01]  /*0020*/  LDC R4, c[0x0][0x380] ;  /* 0x0000e000ff047b82 */ /* 0x000e620000000800 */
[----:B------:R-:W-:Y:S01]  /*0030*/  BSSY.RECONVERGENT B0, `(.L_x_43) ;  /* 0x0000051000007945 */ /* 0x000fe20003800200 */
[----:B------:R-:W2:Y:S01]  /*0040*/  LDCU.64 UR6, c[0x0][0x358] ;  /* 0x00006b00ff0677ac */ /* 0x000ea20008000a00 */
[----:B0-----:R-:W0:Y:S01]  /*0050*/  I2F.U32.RP R5, UR4 ;  /* 0x0000000400057d06 */ /* 0x001e220008209000 */
[----:B------:R-:W-:-:S07]  /*0060*/  ISETP.NE.U32.AND P2, PT, RZ, UR4, PT ;  /* 0x00000004ff007c0c */ /* 0x000fce000bf45070 */
[----:B0-----:R-:W0:Y:S02]  /*0070*/  MUFU.RCP R5, R5 ;  /* 0x0000000500057308 */ /* 0x001e240000001000 */
[----:B0-----:R-:W-:-:S06]  /*0080*/  VIADD R2, R5, 0xffffffe ;  /* 0x0ffffffe05027836 */ /* 0x001fcc0000000000 */
[----:B------:R0:W3:Y:S02]  /*0090*/  F2I.FTZ.U32.TRUNC.NTZ R3, R2 ;  /* 0x0000000200037305 */ /* 0x0000e4000021f000 */
[----:B0-----:R-:W-:Y:S02]  /*00a0*/  HFMA2 R2, -RZ, RZ, 0, 0 ;  /* 0x00000000ff027431 */ /* 0x001fe400000001ff */
[----:B---3--:R-:W-:-:S04]  /*00b0*/  IMAD.MOV R7, RZ, RZ, -R3 ;  /* 0x000000ffff077224 */ /* 0x008fc800078e0a03 */
[----:B------:R-:W-:-:S04]  /*00c0*/  IMAD R7, R7, UR4, RZ ;  /* 0x0000000407077c24 */ /* 0x000fc8000f8e02ff */
[----:B------:R-:W-:-:S06]  /*00d0*/  IMAD.HI.U32 R3, R3, R7, R2 ;  /* 0x0000000703037227 */ /* 0x000fcc00078e0002 */
[----:B-1----:R-:W-:-:S04]  /*00e0*/  IMAD.HI.U32 R0, R3, R4, RZ ;  /* 0x0000000403007227 */ /* 0x002fc800078e00ff */
[----:B------:R-:W-:-:S04]  /*00f0*/  IMAD.MOV R3, RZ, RZ, -R0 ;  /* 0x000000ffff037224 */ /* 0x000fc800078e0a00 */
[----:B------:R-:W-:Y:S02]  /*0100*/  IMAD R5, R3, UR4, R4 ;  /* 0x0000000403057c24 */ /* 0x000fe4000f8e0204 */
[----:B------:R-:W0:Y:S03]  /*0110*/  S2R R3, SR_TID.X ;  /* 0x0000000000037919 */ /* 0x000e260000002100 */
[----:B------:R-:W-:-:S13]  /*0120*/  ISETP.GE.U32.AND P0, PT, R5, UR4, PT ;  /* 0x0000000405007c0c */ /* 0x000fda000bf06070 */
[----:B------:R-:W-:Y:S01]  /*0130*/  @P0 IADD3 R5, PT, PT, R5, -UR4, RZ ;  /* 0x8000000405050c10 */ /* 0x000fe2000fffe0ff */
[----:B------:R-:W-:-:S03]  /*0140*/  @P0 VIADD R0, R0, 0x1 ;  /* 0x0000000100000836 */ /* 0x000fc60000000000 */
[----:B------:R-:W-:-:S13]  /*0150*/  ISETP.GE.U32.AND P1, PT, R5, UR4, PT ;  /* 0x0000000405007c0c */ /* 0x000fda000bf26070 */
[----:B------:R-:W-:Y:S02]  /*0160*/  @P1 IADD3 R0, PT, PT, R0, 0x1, RZ ;  /* 0x0000000100001810 */ /* 0x000fe40007ffe0ff */
[----:B------:R-:W-:-:S04]  /*0170*/  @!P2 LOP3.LUT R0, RZ, UR4, RZ, 0x33, !PT ;  /* 0x00000004ff00ac12 */ /* 0x000fc8000f8e33ff */
[C---:B------:R-:W-:Y:S01]  /*0180*/  IADD3 R2, PT, PT, R0.reuse, 0x1, RZ ;  /* 0x0000000100027810 */ /* 0x040fe20007ffe0ff */
[----:B0-----:R-:W-:-:S04]  /*0190*/  IMAD R5, R0, R3, R3 ;  /* 0x0000000300057224 */ /* 0x001fc800078e0203 */
[----:B------:R-:W-:-:S05]  /*01a0*/  IMAD.IADD R7, R0, 0x1, R5 ;  /* 0x0000000100077824 */ /* 0x000fca00078e0205 */
[----:B------:R-:W-:-:S04]  /*01b0*/  VIADDMNMX R8, R4, 0xffffffff, R7, PT ;  /* 0xffffffff04087846 */ /* 0x000fc80003800107 */
[----:B------:R-:W-:-:S13]  /*01c0*/  ISETP.GT.AND P0, PT, R8, R5, PT ;  /* 0x000000050800720c */ /* 0x000fda0003f04270 */
[----:B--2---:R-:W-:Y:S05]  /*01d0*/  @!P0 BRA `(.L_x_44) ;  /* 0x0000000000d88947 */ /* 0x004fea0003800000 */
[----:B------:R-:W-:Y:S01]  /*01e0*/  VIADDMNMX R12, R5, 0x1, R8, !PT ;  /* 0x00000001050c7846 */ /* 0x000fe20007800108 */
[----:B------:R-:W0:Y:S01]  /*01f0*/  LDC.64 R6, c[0x0][0x388] ;  /* 0x0000e200ff067b82 */ /* 0x000e220000000a00 */
[----:B------:R-:W-:Y:S01]  /*0200*/  BSSY.RECONVERGENT B1, `(.L_x_45) ;  /* 0x000001b000017945 */ /* 0x000fe20003800200 */
[----:B------:R-:W-:Y:S02]  /*0210*/  MOV R13, R5 ;  /* 0x00000005000d7202 */ /* 0x000fe40000000f00 */
[----:B------:R-:W-:-:S05]  /*0220*/  IMAD.IADD R9, R12, 0x1, -R5 ;  /* 0x000000010c097824 */ /* 0x000fca00078e0a05 */
[----:B------:R-:W-:-:S13]  /*0230*/  LOP3.LUT P0, R9, R9, 0x3, RZ, 0xc0, !PT ;  /* 0x0000000309097812 */ /* 0x000fda000780c0ff */
[----:B------:R-:W-:Y:S05]  /*0240*/  @!P0 BRA `(.L_x_46) ;  /* 0x0000000000588947 */ /* 0x000fea0003800000 */
[----:B------:R-:W1:Y:S02]  /*0250*/  LDC.64 R14, c[0x0][0x388] ;  /* 0x0000e200ff0e7b82 */ /* 0x000e640000000a00 */
[----:B-1----:R-:W-:-:S05]  /*0260*/  IMAD.WIDE R14, R5, 0x4, R14 ;  /* 0x00000004050e7825 */ /* 0x002fca00078e020e */
[----:B------:R1:W5:Y:S01]  /*0270*/  LDG.E R13, desc[UR6][R14.64] ;  /* 0x000000060e0d7981 */ /* 0x000362000c1e1900 */
[----:B------:R-:W-:Y:S01]  /*0280*/  MOV R11, 0x0 ;  /* 0x00000000000b7802 */ /* 0x000fe20000000f00 */
[----:B------:R-:W-:Y:S01]  /*0290*/  IMAD.MOV.U32 R10, RZ, RZ, 0x4 ;  /* 0x00000004ff0a7424 */ /* 0x000fe200078e00ff */
[----:B------:R-:W-:Y:S01]  /*02a0*/  BSSY.RECONVERGENT B2, `(.L_x_47) ;  /* 0x000000f000027945 */ /* 0x000fe20003800200 */
[----:B------:R-:W-:Y:S01]  /*02b0*/  IMAD.MOV R9, RZ, RZ, -R9 ;  /* 0x000000ffff097224 */ /* 0x000fe200078e0a09 */
[----:B------:R-:W-:Y:S01]  /*02c0*/  MOV R17, R5 ;  /* 0x0000000500117202 */ /* 0x000fe20000000f00 */
[----:B0-----:R-:W-:-:S04]  /*02d0*/  IMAD.WIDE.U32 R10, R6, 0x1, R10 ;  /* 0x00000001060a7825 */ /* 0x001fc800078e000a */
[----:B-1----:R-:W-:-:S07]  /*02e0*/  IMAD.IADD R19, R11, 0x1, R7 ;  /* 0x000000010b137824 */ /* 0x002fce00078e0207 */
.L_x_48:
[----:B0-----:R-:W-:Y:S01]  /*02f0*/  MOV R14, R10 ;  /* 0x0000000a000e7202 */ /* 0x001fe20000000f00 */
[----:B------:R-:W-:-:S04]  /*0300*/  IMAD.MOV.U32 R15, RZ, RZ, R19 ;  /* 0x000000ffff0f7224 */ /* 0x000fc800078e0013 */
[----:B------:R-:W-:-:S05]  /*0310*/  IMAD.WIDE R14, R17, 0x4, R14 ;  /* 0x00000004110e7825 */ /* 0x000fca00078e020e */
[----:B------:R-:W2:Y:S01]  /*0320*/  LDG.E R16, desc[UR6][R14.64] ;  /* 0x000000060e107981 */ /* 0x000ea2000c1e1900 */
[----:B------:R-:W-:Y:S01]  /*0330*/  VIADD R9, R9, 0x1 ;  /* 0x0000000109097836 */ /* 0x000fe20000000000 */
[----:B------:R-:W-:-:S04]  /*0340*/  IADD3 R17, PT, PT, R17, 0x1, RZ ;  /* 0x0000000111117810 */ /* 0x000fc80007ffe0ff */
[----:B------:R-:W-:Y:S02]  /*0350*/  ISETP.NE.AND P0, PT, R9, RZ, PT ;  /* 0x000000ff0900720c */ /* 0x000fe40003f05270 */
[----:B--2--5:R-:W-:-:S05]  /*0360*/  IADD3 R13, PT, PT, R16, R13, RZ ;  /* 0x0000000d100d7210 */ /* 0x024fca0007ffe0ff */
[----:B------:R0:W-:Y:S06]  /*0370*/  STG.E desc[UR6][R14.64], R13 ;  /* 0x0000000d0e007986 */ /* 0x0001ec000c101906 */
[----:B------:R-:W-:Y:S05]  /*0380*/  @P0 BRA `(.L_x_48) ;  /* 0xfffffffc00d80947 */ /* 0x000fea000383ffff */
[----:B------:R-:W-:Y:S05]  /*0390*/  BSYNC.RECONVERGENT B2 ;  /* 0x0000000000027941 */ /* 0x000fea0003800200 */
.L_x_47:
[----:B0-----:R-:W-:-:S07]  /*03a0*/  IMAD.MOV.U32 R13, RZ, RZ, R17 ;  /* 0x000000ffff0d7224 */ /* 0x001fce00078e0011 */
.L_x_46:
[----:B------:R-:W-:Y:S05]  /*03b0*/  BSYNC.RECONVERGENT B1 ;  /* 0x0000000000017941 */ /* 0x000fea0003800200 */
.L_x_45:
[----:B------:R-:W-:-:S04]  /*03c0*/  IADD3 R12, PT, PT, R5, -R12, RZ ;  /* 0x8000000c050c7210 */ /* 0x000fc80007ffe0ff */
[----:B------:R-:W-:-:S13]  /*03d0*/  ISETP.GT.U32.AND P0, PT, R12, -0x4, PT ;  /* 0xfffffffc0c00780c */ /* 0x000fda0003f04070 */
[----:B------:R-:W-:Y:S05]  /*03e0*/  @P0 BRA `(.L_x_44) ;  /* 0x0000000000540947 */ /* 0x000fea0003800000 */
[----:B------:R-:W1:Y:S02]  /*03f0*/  LDC.64 R10, c[0x0][0x388] ;  /* 0x0000e200ff0a7b82 */ /* 0x000e640000000a00 */
[----:B-1----:R-:W-:-:S05]  /*0400*/  IMAD.WIDE R10, R13, 0x4, R10 ;  /* 0x000000040d0a7825 */ /* 0x002fca00078e020a */
[----:B------:R1:W5:Y:S01]  /*0410*/  LDG.E R9, desc[UR6][R10.64] ;  /* 0x000000060a097981 */ /* 0x000362000c1e1900 */
[----:B0-----:R-:W-:-:S05]  /*0420*/  IADD3 R6, P0, PT, R6, 0x8, RZ ;  /* 0x0000000806067810 */ /* 0x001fca0007f1e0ff */
[----:B------:R-:W-:-:S08]  /*0430*/  IMAD.X R7, RZ, RZ, R7, P0 ;  /* 0x000000ffff077224 */ /* 0x000fd000000e0607 */
.L_x_49:
[----:B-12---:R-:W-:-:S05]  /*0440*/  IMAD.WIDE R10, R13, 0x4, R6 ;  /* 0x000000040d0a7825 */ /* 0x006fca00078e0206 */
[----:B------:R-:W2:Y:S04]  /*0450*/  LDG.E R12, desc[UR6][R10.64+-0x4] ;  /* 0xfffffc060a0c7981 */ /* 0x000ea8000c1e1900 */
[----:B------:R-:W3:Y:S04]  /*0460*/  LDG.E R14, desc[UR6][R10.64] ;  /* 0x000000060a0e7981 */ /* 0x000ee8000c1e1900 */
[----:B------:R-:W4:Y:S04]  /*0470*/  LDG.E R16, desc[UR6][R10.64+0x4] ;  /* 0x000004060a107981 */ /* 0x000f28000c1e1900 */
[----:B------:R-:W4:Y:S01]  /*0480*/  LDG.E R18, desc[UR6][R10.64+0x8] ;  /* 0x000008060a127981 */ /* 0x000f22000c1e1900 */
[----:B------:R-:W-:-:S04]  /*0490*/  IADD3 R13, PT, PT, R13, 0x4, RZ ;  /* 0x000000040d0d7810 */ /* 0x000fc80007ffe0ff */
[----:B------:R-:W-:Y:S02]  /*04a0*/  ISETP.GE.AND P0, PT, R13, R8, PT ;  /* 0x000000080d00720c */ /* 0x000fe40003f06270 */
[----:B--2--5:R-:W-:-:S05]  /*04b0*/  IADD3 R15, PT, PT, R12, R9, RZ ;  /* 0x000000090c0f7210 */ /* 0x024fca0007ffe0ff */
[----:B---3--:R-:W-:Y:S01]  /*04c0*/  IMAD.IADD R17, R15, 0x1, R14 ;  /* 0x000000010f117824 */ /* 0x008fe200078e020e */
[----:B------:R2:W-:Y:S04]  /*04d0*/  STG.E desc[UR6][R10.64+-0x4], R15 ;  /* 0xfffffc0f0a007986 */ /* 0x0005e8000c101906 */
[----:B----4-:R-:W-:Y:S01]  /*04e0*/  IADD3 R19, PT, PT, R17, R16, RZ ;  /* 0x0000001011137210 */ /* 0x010fe20007ffe0ff */
[----:B------:R2:W-:Y:S04]  /*04f0*/  STG.E desc[UR6][R10.64], R17 ;  /* 0x000000110a007986 */ /* 0x0005e8000c101906 */
[----:B------:R-:W-:Y:S01]  /*0500*/  IMAD.IADD R9, R19, 0x1, R18 ;  /* 0x0000000113097824 */ /* 0x000fe200078e0212 */
[----:B------:R2:W-:Y:S04]  /*0510*/  STG.E desc[UR6][R10.64+0x4], R19 ;  /* 0x000004130a007986 */ /* 0x0005e8000c101906 */
[----:B------:R2:W-:Y:S01]  /*0520*/  STG.E desc[UR6][R10.64+0x8], R9 ;  /* 0x000008090a007986 */ /* 0x0005e2000c101906 */
[----:B------:R-:W-:Y:S05]  /*0530*/  @!P0 BRA `(.L_x_49) ;  /* 0xfffffffc00c08947 */ /* 0x000fea000383ffff */
.L_x_44:
[----:B------:R-:W-:Y:S05]  /*0540*/  BSYNC.RECONVERGENT B0 ;  /* 0x0000000000007941 */ /* 0x000fea0003800200 */
.L_x_43:
[----:B------:R-:W-:Y:S01]  /*0550*/  BAR.SYNC.DEFER_BLOCKING 0x0 ;  /* 0x0000000000007b1d */ /* 0x000fe20000010000 */
[----:B------:R-:W-:-:S13]  /*0560*/  ISETP.GE.AND P0, PT, R5, R4, PT ;  /* 0x000000040500720c */ /* 0x000fda0003f06270 */
[----:B------:R-:W-:Y:S05]  /*0570*/  @P0 EXIT ;  /* 0x000000000000094d */ /* 0x000fea0003800000 */
[----:B------:R-:W-:Y:S01]  /*0580*/  ISETP.NE.AND P0, PT, R3, RZ, PT ;  /* 0x000000ff0300720c */ /* 0x000fe20003f05270 */
[----:B------:R-:W-:Y:S01]  /*0590*/  BSSY.RECONVERGENT B0, `(.L_x_50) ;  /* 0x000007b000007945 */ /* 0x000fe20003800200 */
[----:B------:R-:W-:-:S11]  /*05a0*/  IMAD.MOV.U32 R20, RZ, RZ, RZ ;  /* 0x000000ffff147224 */ /* 0x000fd600078e00ff */
[----:B------:R-:W-:Y:S05]  /*05b0*/  @!P0 BRA `(.L_x_51) ;  /* 0x0000000400e08947 */ /* 0x000fea0003800000 */
[C---:B------:R-:W-:Y:S01]  /*05c0*/  ISETP.GE.U32.AND P0, PT, R3.reuse, 0x10, PT ;  /* 0x000000100300780c */ /* 0x040fe20003f06070 */
[----:B------:R-:W-:Y:S01]  /*05d0*/  BSSY.RECONVERGENT B1, `(.L_x_52) ;  /* 0x0000039000017945 */ /* 0x000fe20003800200 */
[----:B0-----:R-:W-:Y:S01]  /*05e0*/  LOP3.LUT R6, R3, 0xf, RZ, 0xc0, !PT ;  /* 0x0000000f03067812 */ /* 0x001fe200078ec0ff */
[----:B------:R-:W-:Y:S02]  /*05f0*/  HFMA2 R7, -RZ, RZ, 0, 0 ;  /* 0x00000000ff077431 */ /* 0x000fe400000001ff */
[----:B------:R-:W-:Y:S01]  /*0600*/  IMAD.MOV.U32 R20, RZ, RZ, RZ ;  /* 0x000000ffff147224 */ /* 0x000fe200078e00ff */
[----:B------:R-:W-:-:S07]  /*0610*/  ISETP.NE.AND P1, PT, R6, RZ, PT ;  /* 0x000000ff0600720c */ /* 0x000fce0003f25270 */
[----:B------:R-:W-:Y:S06]  /*0620*/  @!P0 BRA `(.L_x_53) ;  /* 0x0000000000cc8947 */ /* 0x000fec0003800000 */
[----:B------:R-:W-:Y:S01]  /*0630*/  LOP3.LUT R7, R3, 0x3f0, RZ, 0xc0, !PT ;  /* 0x000003f003077812 */ /* 0x000fe200078ec0ff */
[----:B--2---:R-:W-:Y:S01]  /*0640*/  IMAD.MOV.U32 R9, RZ, RZ, R0 ;  /* 0x000000ffff097224 */ /* 0x004fe200078e0000 */
[----:B------:R-:W-:Y:S02]  /*0650*/  LEA R8, R0, 0x10, 0x4 ;  /* 0x0000001000087811 */ /* 0x000fe400078e20ff */
[----:B------:R-:W-:Y:S02]  /*0660*/  MOV R20, RZ ;  /* 0x000000ff00147202 */ /* 0x000fe40000000f00 */
[----:B------:R-:W-:-:S07]  /*0670*/  IADD3 R4, PT, PT, -R7, RZ, RZ ;  /* 0x000000ff07047210 */ /* 0x000fce0007ffe1ff */
.L_x_54:
[----:B------:R-:W0:Y:S01]  /*0680*/  LDC.64 R24, c[0x0][0x388] ;  /* 0x0000e200ff187b82 */ /* 0x000e220000000a00 */
[----:B------:R-:W-:-:S04]  /*0690*/  VIADD R11, R9, 0x1 ;  /* 0x00000001090b7836 */ /* 0x000fc80000000000 */
[----:B0-----:R-:W-:-:S04]  /*06a0*/  IMAD.WIDE R24, R11, 0x4, R24 ;  /* 0x000000040b187825 */ /* 0x001fc800078e0218 */
[C---:B------:R-:W-:Y:S02]  /*06b0*/  IMAD.WIDE R14, R2.reuse, 0x4, R24 ;  /* 0x00000004020e7825 */ /* 0x040fe400078e0218 */
[----:B------:R-:W2:Y:S04]  /*06c0*/  LDG.E R25, desc[UR6][R24.64+-0x4] ;  /* 0xfffffc0618197981 */ /* 0x000ea8000c1e1900 */
[----:B------:R0:W2:Y:S02]  /*06d0*/  LDG.E R12, desc[UR6][R14.64+-0x4] ;  /* 0xfffffc060e0c7981 */ /* 0x0000a4000c1e1900 */
[----:B0-----:R-:W-:-:S05]  /*06e0*/  IMAD.WIDE R14, R2, 0x4, R14 ;  /* 0x00000004020e7825 */ /* 0x001fca00078e020e */
[----:B------:R0:W3:Y:S01]  /*06f0*/  LDG.E R21, desc[UR6][R14.64+-0x4] ;  /* 0xfffffc060e157981 */ /* 0x0000e2000c1e1900 */
[----:B------:R-:W-:-:S04]  /*0700*/  IMAD.WIDE R28, R2, 0x4, R14 ;  /* 0x00000004021c7825 */ /* 0x000fc800078e020e */
[C---:B------:R-:W-:Y:S02]  /*0710*/  IMAD.WIDE R26, R2.reuse, 0x4, R28 ;  /* 0x00000004021a7825 */ /* 0x040fe400078e021c */
[----:B------:R-:W3:Y:S02]  /*0720*/  LDG.E R28, desc[UR6][R28.64+-0x4] ;  /* 0xfffffc061c1c7981 */ /* 0x000ee4000c1e1900 */
[C---:B------:R-:W-:Y:S02]  /*0730*/  IMAD.WIDE R16, R2.reuse, 0x4, R26 ;  /* 0x0000000402107825 */ /* 0x040fe400078e021a */
[----:B------:R-:W4:Y:S02]  /*0740*/  LDG.E R27, desc[UR6][R26.64+-0x4] ;  /* 0xfffffc061a1b7981 */ /* 0x000f24000c1e1900 */
[----:B------:R-:W-:-:S04]  /*0750*/  IMAD.WIDE R22, R2, 0x4, R16 ;  /* 0x0000000402167825 */ /* 0x000fc800078e0210 */
[C---:B------:R-:W-:Y:S01]  /*0760*/  IMAD.WIDE R18, R2.reuse, 0x4, R22 ;  /* 0x0000000402127825 */ /* 0x040fe200078e0216 */
[----:B------:R1:W4:Y:S04]  /*0770*/  LDG.E R26, desc[UR6][R16.64+-0x4] ;  /* 0xfffffc06101a7981 */ /* 0x000328000c1e1900 */
[----:B------:R5:W4:Y:S01]  /*0780*/  LDG.E R24, desc[UR6][R18.64+-0x4] ;  /* 0xfffffc0612187981 */ /* 0x000b22000c1e1900 */
[----:B------:R-:W-:-:S05]  /*0790*/  IMAD.WIDE R10, R2, 0x4, R18 ;  /* 0x00000004020a7825 */ /* 0x000fca00078e0212 */
[----:B------:R-:W4:Y:S01]  /*07a0*/  LDG.E R29, desc[UR6][R10.64+-0x4] ;  /* 0xfffffc060a1d7981 */ /* 0x000f22000c1e1900 */
[----:B--2---:R-:W-:Y:S01]  /*07b0*/  IADD3 R20, PT, PT, R12, R25, R20 ;  /* 0x000000190c147210 */ /* 0x004fe20007ffe014 */
[C---:B------:R-:W-:Y:S02]  /*07c0*/  IMAD.WIDE R12, R2.reuse, 0x4, R10 ;  /* 0x00000004020c7825 */ /* 0x040fe400078e020a */
[----:B------:R2:W4:Y:S02]  /*07d0*/  LDG.E R25, desc[UR6][R22.64+-0x4] ;  /* 0xfffffc0616197981 */ /* 0x000524000c1e1900 */
[C---:B0-----:R-:W-:Y:S02]  /*07e0*/  IMAD.WIDE R14, R2.reuse, 0x4, R12 ;  /* 0x00000004020e7825 */ /* 0x041fe400078e020c */
[----:B------:R-:W4:Y:S02]  /*07f0*/  LDG.E R12, desc[UR6][R12.64+-0x4] ;  /* 0xfffffc060c0c7981 */ /* 0x000f24000c1e1900 */
[----:B-1----:R-:W-:-:S04]  /*0800*/  IMAD.WIDE R16, R2, 0x4, R14 ;  /* 0x0000000402107825 */ /* 0x002fc800078e020e */
[C---:B-----5:R-:W-:Y:S01]  /*0810*/  IMAD.WIDE R18, R2.reuse, 0x4, R16 ;  /* 0x0000000402127825 */ /* 0x060fe200078e0210 */
[----:B------:R0:W5:Y:S04]  /*0820*/  LDG.E R13, desc[UR6][R14.64+-0x4] ;  /* 0xfffffc060e0d7981 */ /* 0x000168000c1e1900 */
[----:B------:R-:W5:Y:S01]  /*0830*/  LDG.E R16, desc[UR6][R16.64+-0x4] ;  /* 0xfffffc0610107981 */ /* 0x000f62000c1e1900 */
[----:B--2---:R-:W-:-:S03]  /*0840*/  IMAD.WIDE R22, R2, 0x4, R18 ;  /* 0x0000000402167825 */ /* 0x004fc600078e0212 */
[----:B------:R-:W2:Y:S01]  /*0850*/  LDG.E R18, desc[UR6][R18.64+-0x4] ;  /* 0xfffffc0612127981 */ /* 0x000ea2000c1e1900 */
[----:B------:R-:W-:-:S03]  /*0860*/  IMAD.WIDE R10, R2, 0x4, R22 ;  /* 0x00000004020a7825 */ /* 0x000fc600078e0216 */
[----:B------:R-:W2:Y:S01]  /*0870*/  LDG.E R23, desc[UR6][R22.64+-0x4] ;  /* 0xfffffc0616177981 */ /* 0x000ea2000c1e1900 */
[----:B0-----:R-:W-:-:S03]  /*0880*/  IMAD.WIDE R14, R2, 0x4, R10 ;  /* 0x00000004020e7825 */ /* 0x001fc600078e020a */
[----:B------:R-:W2:Y:S04]  /*0890*/  LDG.E R10, desc[UR6][R10.64+-0x4] ;  /* 0xfffffc060a0a7981 */ /* 0x000ea8000c1e1900 */
[----:B------:R-:W2:Y:S01]  /*08a0*/  LDG.E R15, desc[UR6][R14.64+-0x4] ;  /* 0xfffffc060e0f7981 */ /* 0x000ea2000c1e1900 */
[----:B---3--:R-:W-:Y:S02]  /*08b0*/  IADD3 R20, PT, PT, R28, R21, R20 ;  /* 0x000000151c147210 */ /* 0x008fe40007ffe014 */
[----:B------:R-:W-:Y:S02]  /*08c0*/  IADD3 R4, PT, PT, R4, 0x10, RZ ;  /* 0x0000001004047810 */ /* 0x000fe40007ffe0ff */
[----:B----4-:R-:W-:Y:S02]  /*08d0*/  IADD3 R20, PT, PT, R26, R27, R20 ;  /* 0x0000001b1a147210 */ /* 0x010fe40007ffe014 */
[----:B------:R-:W-:Y:S01]  /*08e0*/  ISETP.NE.AND P0, PT, R4, RZ, PT ;  /* 0x000000ff0400720c */ /* 0x000fe20003f05270 */
[----:B------:R-:W-:Y:S01]  /*08f0*/  IMAD.IADD R9, R8, 0x1, R9 ;  /* 0x0000000108097824 */ /* 0x000fe200078e0209 */
[----:B------:R-:W-:-:S04]  /*0900*/  IADD3 R20, PT, PT, R24, R25, R20 ;  /* 0x0000001918147210 */ /* 0x000fc80007ffe014 */
[----:B------:R-:W-:-:S04]  /*0910*/  IADD3 R12, PT, PT, R12, R29, R20 ;  /* 0x0000001d0c0c7210 */ /* 0x000fc80007ffe014 */
[----:B-----5:R-:W-:-:S04]  /*0920*/  IADD3 R12, PT, PT, R16, R13, R12 ;  /* 0x0000000d100c7210 */ /* 0x020fc80007ffe00c */
[----:B--2---:R-:W-:-:S04]  /*0930*/  IADD3 R12, PT, PT, R23, R18, R12 ;  /* 0x00000012170c7210 */ /* 0x004fc80007ffe00c */
[----:B------:R-:W-:Y:S01]  /*0940*/  IADD3 R20, PT, PT, R15, R10, R12 ;  /* 0x0000000a0f147210 */ /* 0x000fe20007ffe00c */
[----:B------:R-:W-:Y:S06]  /*0950*/  @P0 BRA `(.L_x_54) ;  /* 0xfffffffc00480947 */ /* 0x000fec000383ffff */
.L_x_53:
[----:B------:R-:W-:Y:S05]  /*0960*/  BSYNC.RECONVERGENT B1 ;  /* 0x0000000000017941 */ /* 0x000fea0003800200 */
.L_x_52:
[----:B------:R-:W-:Y:S05]  /*0970*/  @!P1 BRA `(.L_x_51) ;  /* 0x0000000000f09947 */ /* 0x000fea0003800000 */
[----:B------:R-:W-:Y:S01]  /*0980*/  ISETP.GE.U32.AND P0, PT, R6, 0x8, PT ;  /* 0x000000080600780c */ /* 0x000fe20003f06070 */
[----:B------:R-:W-:Y:S01]  /*0990*/  BSSY.RECONVERGENT B1, `(.L_x_55) ;  /* 0x000001b000017945 */ /* 0x000fe20003800200 */
[----:B------:R-:W-:-:S04]  /*09a0*/  LOP3.LUT R4, R3, 0x7, RZ, 0xc0, !PT ;  /* 0x0000000703047812 */ /* 0x000fc800078ec0ff */
[----:B------:R-:W-:-:S07]  /*09b0*/  ISETP.NE.AND P1, PT, R4, RZ, PT ;  /* 0x000000ff0400720c */ /* 0x000fce0003f25270 */
[----:B------:R-:W-:Y:S06]  /*09c0*/  @!P0 BRA `(.L_x_56) ;  /* 0x00000000005c8947 */ /* 0x000fec0003800000 */
[----:B------:R-:W0:Y:S01]  /*09d0*/  LDC.64 R22, c[0x0][0x388] ;  /* 0x0000e200ff167b82 */ /* 0x000e220000000a00 */
[----:B--2---:R-:W-:-:S04]  /*09e0*/  IMAD R9, R2, R7, R2 ;  /* 0x0000000702097224 */ /* 0x004fc800078e0202 */
[----:B0-----:R-:W-:-:S04]  /*09f0*/  IMAD.WIDE R22, R9, 0x4, R22 ;  /* 0x0000000409167825 */ /* 0x001fc800078e0216 */
[C---:B------:R-:W-:Y:S02]  /*0a00*/  IMAD.WIDE R24, R2.reuse, 0x4, R22 ;  /* 0x0000000402187825 */ /* 0x040fe400078e0216 */
[----:B------:R-:W2:Y:S02]  /*0a10*/  LDG.E R23, desc[UR6][R22.64+-0x4] ;  /* 0xfffffc0616177981 */ /* 0x000ea4000c1e1900 */
[C---:B------:R-:W-:Y:S02]  /*0a20*/  IMAD.WIDE R10, R2.reuse, 0x4, R24 ;  /* 0x00000004020a7825 */ /* 0x040fe400078e0218 */
[----:B------:R-:W2:Y:S02]  /*0a30*/  LDG.E R24, desc[UR6][R24.64+-0x4] ;  /* 0xfffffc0618187981 */ /* 0x000ea4000c1e1900 */
[C---:B------:R-:W-:Y:S02]  /*0a40*/  IMAD.WIDE R14, R2.reuse, 0x4, R10 ;  /* 0x00000004020e7825 */ /* 0x040fe400078e020a */
[----:B------:R-:W3:Y:S02]  /*0a50*/  LDG.E R11, desc[UR6][R10.64+-0x4] ;  /* 0xfffffc060a0b7981 */ /* 0x000ee4000c1e1900 */
[----:B------:R-:W-:-:S02]  /*0a60*/  IMAD.WIDE R12, R2, 0x4, R14 ;  /* 0x00000004020c7825 */ /* 0x000fc400078e020e */
[----:B------:R-:W3:Y:S02]  /*0a70*/  LDG.E R14, desc[UR6][R14.64+-0x4] ;  /* 0xfffffc060e0e7981 */ /* 0x000ee4000c1e1900 */
[C---:B------:R-:W-:Y:S02]  /*0a80*/  IMAD.WIDE R8, R2.reuse, 0x4, R12 ;  /* 0x0000000402087825 */ /* 0x040fe400078e020c */
[----:B------:R-:W4:Y:S02]  /*0a90*/  LDG.E R13, desc[UR6][R12.64+-0x4] ;  /* 0xfffffc060c0d7981 */ /* 0x000f24000c1e1900 */
[C---:B------:R-:W-:Y:S02]  /*0aa0*/  IMAD.WIDE R16, R2.reuse, 0x4, R8 ;  /* 0x0000000402107825 */ /* 0x040fe400078e0208 */
[----:B------:R-:W4:Y:S02]  /*0ab0*/  LDG.E R8, desc[UR6][R8.64+-0x4] ;  /* 0xfffffc0608087981 */ /* 0x000f24000c1e1900 */
[----:B------:R-:W-:-:S02]  /*0ac0*/  IMAD.WIDE R18, R2, 0x4, R16 ;  /* 0x0000000402127825 */ /* 0x000fc400078e0210 */
[----:B------:R-:W5:Y:S04]  /*0ad0*/  LDG.E R17, desc[UR6][R16.64+-0x4] ;  /* 0xfffffc0610117981 */ /* 0x000f68000c1e1900 */
[----:B------:R-:W5:Y:S01]  /*0ae0*/  LDG.E R18, desc[UR6][R18.64+-0x4] ;  /* 0xfffffc0612127981 */ /* 0x000f62000c1e1900 */
[----:B------:R-:W-:Y:S02]  /*0af0*/  IADD3 R7, PT, PT, R7, 0x8, RZ ;  /* 0x0000000807077810 */ /* 0x000fe40007ffe0ff */
[----:B--2---:R-:W-:-:S04]  /*0b00*/  IADD3 R20, PT, PT, R24, R23, R20 ;  /* 0x0000001718147210 */ /* 0x004fc80007ffe014 */
[----:B---3--:R-:W-:-:S04]  /*0b10*/  IADD3 R20, PT, PT, R14, R11, R20 ;  /* 0x0000000b0e147210 */ /* 0x008fc80007ffe014 */
[----:B----4-:R-:W-:-:S04]  /*0b20*/  IADD3 R20, PT, PT, R8, R13, R20 ;  /* 0x0000000d08147210 */ /* 0x010fc80007ffe014 */
[----:B-----5:R-:W-:-:S07]  /*0b30*/  IADD3 R20, PT, PT, R18, R17, R20 ;  /* 0x0000001112147210 */ /* 0x020fce0007ffe014 */
.L_x_56:
[----:B------:R-:W-:Y:S05]  /*0b40*/  BSYNC.RECONVERGENT B1 ;  /* 0x0000000000017941 */ /* 0x000fea0003800200 */
.L_x_55:
[----:B------:R-:W-:Y:S05]  /*0b50*/  @!P1 BRA `(.L_x_51) ;  /* 0x0000000000789947 */ /* 0x000fea0003800000 */
[----:B------:R-:W-:Y:S01]  /*0b60*/  ISETP.GE.U32.AND P0, PT, R4, 0x4, PT ;  /* 0x000000040400780c */ /* 0x000fe20003f06070 */
[----:B------:R-:W-:Y:S01]  /*0b70*/  BSSY.RECONVERGENT B1, `(.L_x_57) ;  /* 0x0000011000017945 */ /* 0x000fe20003800200 */
[----:B------:R-:W-:-:S04]  /*0b80*/  LOP3.LUT R3, R3, 0x3, RZ, 0xc0, !PT ;  /* 0x0000000303037812 */ /* 0x000fc800078ec0ff */
[----:B------:R-:W-:-:S07]  /*0b90*/  ISETP.NE.AND P1, PT, R3, RZ, PT ;  /* 0x000000ff0300720c */ /* 0x000fce0003f25270 */
[----:B------:R-:W-:Y:S06]  /*0ba0*/  @!P0 BRA `(.L_x_58) ;  /* 0x0000000000348947 */ /* 0x000fec0003800000 */
[----:B--2---:R-:W0:Y:S01]  /*0bb0*/  LDC.64 R8, c[0x0][0x388] ;  /* 0x0000e200ff087b82 */ /* 0x004e220000000a00 */
[----:B------:R-:W-:-:S04]  /*0bc0*/  IMAD R11, R2, R7, R2 ;  /* 0x00000007020b7224 */ /* 0x000fc800078e0202 */
[----:B0-----:R-:W-:-:S04]  /*0bd0*/  IMAD.WIDE R8, R11, 0x4, R8 ;  /* 0x000000040b087825 */ /* 0x001fc800078e0208 */
[C---:B------:R-:W-:Y:S02]  /*0be0*/  IMAD.WIDE R10, R2.reuse, 0x4, R8 ;  /* 0x00000004020a7825 */ /* 0x040fe400078e0208 */
[----:B------:R-:W2:Y:S02]  /*0bf0*/  LDG.E R9, desc[UR6][R8.64+-0x4] ;  /* 0xfffffc0608097981 */ /* 0x000ea4000c1e1900 */
[C---:B------:R-:W-:Y:S02]  /*0c00*/  IMAD.WIDE R12, R2.reuse, 0x4, R10 ;  /* 0x00000004020c7825 */ /* 0x040fe400078e020a */
[----:B------:R-:W2:Y:S02]  /*0c10*/  LDG.E R10, desc[UR6][R10.64+-0x4] ;  /* 0xfffffc060a0a7981 */ /* 0x000ea4000c1e1900 */
[----:B------:R-:W-:Y:S02]  /*0c20*/  IMAD.WIDE R14, R2, 0x4, R12 ;  /* 0x00000004020e7825 */ /* 0x000fe400078e020c */
[----:B------:R-:W3:Y:S04]  /*0c30*/  LDG.E R13, desc[UR6][R12.64+-0x4] ;  /* 0xfffffc060c0d7981 */ /* 0x000ee8000c1e1900 */
[----:B------:R-:W3:Y:S01]  /*0c40*/  LDG.E R14, desc[UR6][R14.64+-0x4] ;  /* 0xfffffc060e0e7981 */ /* 0x000ee2000c1e1900 */
[----:B------:R-:W-:Y:S01]  /*0c50*/  VIADD R7, R7, 0x4 ;  /* 0x0000000407077836 */ /* 0x000fe20000000000 */
[----:B--2---:R-:W-:-:S04]  /*0c60*/  IADD3 R20, PT, PT, R10, R9, R20 ;  /* 0x000000090a147210 */ /* 0x004fc80007ffe014 */
[----:B---3--:R-:W-:-:S07]  /*0c70*/  IADD3 R20, PT, PT, R14, R13, R20 ;  /* 0x0000000d0e147210 */ /* 0x008fce0007ffe014 */
.L_x_58:
[----:B------:R-:W-:Y:S05]  /*0c80*/  BSYNC.RECONVERGENT B1 ;  /* 0x0000000000017941 */ /* 0x000fea0003800200 */
.L_x_57:
[----:B------:R-:W-:Y:S05]  /*0c90*/  @!P1 BRA `(.L_x_51) ;  /* 0x0000000000289947 */ /* 0x000fea0003800000 */
[----:B--2---:R-:W0:Y:S01]  /*0ca0*/  LDC.64 R8, c[0x0][0x388] ;  /* 0x0000e200ff087b82 */ /* 0x004e220000000a00 */
[----:B------:R-:W-:Y:S01]  /*0cb0*/  IMAD R11, R2, R7, R2 ;  /* 0x00000007020b7224 */ /* 0x000fe200078e0202 */
[----:B------:R-:W-:-:S07]  /*0cc0*/  IADD3 R3, PT, PT, -R3, RZ, RZ ;  /* 0x000000ff03037210 */ /* 0x000fce0007ffe1ff */
.L_x_59:
[----:B0-----:R-:W-:-:S06]  /*0cd0*/  IMAD.WIDE R6, R11, 0x4, R8 ;  /* 0x000000040b067825 */ /* 0x001fcc00078e0208 */
[----:B------:R-:W2:Y:S01]  /*0ce0*/  LDG.E R7, desc[UR6][R6.64+-0x4] ;  /* 0xfffffc0606077981 */ /* 0x000ea2000c1e1900 */
[----:B------:R-:W-:Y:S01]  /*0cf0*/  VIADD R3, R3, 0x1 ;  /* 0x0000000103037836 */ /* 0x000fe20000000000 */
[----:B------:R-:W-:-:S04]  /*0d00*/  IADD3 R11, PT, PT, R2, R11, RZ ;  /* 0x0000000b020b7210 */ /* 0x000fc80007ffe0ff */
[----:B------:R-:W-:Y:S01]  /*0d10*/  ISETP.NE.AND P0, PT, R3, RZ, PT ;  /* 0x000000ff0300720c */ /* 0x000fe20003f05270 */
[----:B--2---:R-:W-:-:S12]  /*0d20*/  IMAD.IADD R20, R7, 0x1, R20 ;  /* 0x0000000107147824 */ /* 0x004fd800078e0214 */
[----:B------:R-:W-:Y:S05]  /*0d30*/  @P0 BRA `(.L_x_59) ;  /* 0xfffffffc00e40947 */ /* 0x000fea000383ffff */
.L_x_51:
[----:B------:R-:W-:Y:S05]  /*0d40*/  BSYNC.RECONVERGENT B0 ;  /* 0x0000000000007941 */ /* 0x000fea0003800200 */
.L_x_50:
[----:B------:R-:W-:-:S13]  /*0d50*/  ISETP.GT.U32.AND P0, PT, R0, 0x7ffffffe, PT ;  /* 0x7ffffffe0000780c */ /* 0x000fda0003f04070 */
[----:B------:R-:W-:Y:S05]  /*0d60*/  @P0 EXIT ;  /* 0x000000000000094d */ /* 0x000fea0003800000 */
[----:B------:R-:W1:Y:S01]  /*0d70*/  LDCU UR4, c[0x0][0x380] ;  /* 0x00007000ff0477ac */ /* 0x000e620008000800 */
[----:B------:R-:W-:Y:S01]  /*0d80*/  BSSY.RECONVERGENT B0, `(.L_x_60) ;  /* 0x0000012000007945 */ /* 0x000fe20003800200 */
[----:B-1----:R-:W-:-:S04]  /*0d90*/  VIADDMNMX R0, R5, R2, UR4, PT ;  /* 0x0000000405007e46 */ /* 0x002fc8000b800102 */
[----:B------:R-:W-:-:S04]  /*0da0*/  VIADDMNMX R2, R5, 0x1, R0, !PT ;  /* 0x0000000105027846 */ /* 0x000fc80007800100 */
[C---:B------:R-:W-:Y:S01]  /*0db0*/  IADD3 R3, PT, PT, -R5.reuse, R2, RZ ;  /* 0x0000000205037210 */ /* 0x040fe20007ffe1ff */
[----:B------:R-:W-:-:S03]  /*0dc0*/  IMAD.IADD R2, R5, 0x1, -R2 ;  /* 0x0000000105027824 */ /* 0x000fc600078e0a02 */
[----:B------:R-:W-:Y:S02]  /*0dd0*/  LOP3.LUT P0, R3, R3, 0x3, RZ, 0xc0, !PT ;  /* 0x0000000303037812 */ /* 0x000fe4000780c0ff */
[----:B------:R-:W-:-:S11]  /*0de0*/  ISETP.GT.U32.AND P1, PT, R2, -0x4, PT ;  /* 0xfffffffc0200780c */ /* 0x000fd60003f24070 */
[----:B------:R-:W-:Y:S05]  /*0df0*/  @!P0 BRA `(.L_x_61) ;  /* 0x0000000000288947 */ /* 0x000fea0003800000 */
[----:B0-----:R-:W0:Y:S01]  /*0e00*/  LDC.64 R6, c[0x0][0x388] ;  /* 0x0000e200ff067b82 */ /* 0x001e220000000a00 */
[----:B------:R-:W-:-:S07]  /*0e10*/  IADD3 R4, PT, PT, -R3, RZ, RZ ;  /* 0x000000ff03047210 */ /* 0x000fce0007ffe1ff */
.L_x_62:
[----:B01----:R-:W-:-:S05]  /*0e20*/  IMAD.WIDE R2, R5, 0x4, R6 ;  /* 0x0000000405027825 */ /* 0x003fca00078e0206 */
[----:B--2---:R-:W2:Y:S01]  /*0e30*/  LDG.E R9, desc[UR6][R2.64] ;  /* 0x0000000602097981 */ /* 0x004ea2000c1e1900 */
[----:B------:R-:W-:Y:S01]  /*0e40*/  IADD3 R4, PT, PT, R4, 0x1, RZ ;  /* 0x0000000104047810 */ /* 0x000fe20007ffe0ff */
[----:B------:R-:W-:-:S03]  /*0e50*/  VIADD R5, R5, 0x1 ;  /* 0x0000000105057836 */ /* 0x000fc60000000000 */
[----:B------:R-:W-:Y:S01]  /*0e60*/  ISETP.NE.AND P0, PT, R4, RZ, PT ;  /* 0x000000ff0400720c */ /* 0x000fe20003f05270 */
[----:B--2---:R-:W-:-:S05]  /*0e70*/  IMAD.IADD R9, R9, 0x1, R20 ;  /* 0x0000000109097824 */ /* 0x004fca00078e0214 */
[----:B------:R1:W-:Y:S07]  /*0e80*/  STG.E desc[UR6][R2.64], R9 ;  /* 0x0000000902007986 */ /* 0x0003ee000c101906 */
[----:B------:R-:W-:Y:S05]  /*0e90*/  @P0 BRA `(.L_x_62) ;  /* 0xfffffffc00e00947 */ /* 0x000fea000383ffff */
.L_x_61:
[----:B------:R-:W-:Y:S05]  /*0ea0*/  BSYNC.RECONVERGENT B0 ;  /* 0x0000000000007941 */ /* 0x000fea0003800200 */
.L_x_60:
[----:B------:R-:W-:Y:S05]  /*0eb0*/  @P1 EXIT ;  /* 0x000000000000194d */ /* 0x000fea0003800000 */
[----:B------:R-:W3:Y:S02]  /*0ec0*/  LDCU.64 UR4, c[0x0][0x388] ;  /* 0x00007100ff0477ac */ /* 0x000ee40008000a00 */
[----:B---3--:R-:W-:-:S04]  /*0ed0*/  UIADD3 UR4, UP0, UPT, UR4, 0x8, URZ ;  /* 0x0000000804047890 */ /* 0x008fc8000ff1e0ff */
[----:B------:R-:W-:-:S12]  /*0ee0*/  UIADD3.X UR5, UPT, UPT, URZ, UR5, URZ, UP0, !UPT ;  /* 0x00000005ff057290 */ /* 0x000fd800087fe4ff */
.L_x_63:
[----:B-1-3--:R-:W-:Y:S01]  /*0ef0*/  MOV R2, UR4 ;  /* 0x0000000400027c02 */ /* 0x00afe20008000f00 */
[----:B------:R-:W-:-:S04]  /*0f00*/  IMAD.U32 R3, RZ, RZ, UR5 ;  /* 0x00000005ff037e24 */ /* 0x000fc8000f8e00ff */
[----:B------:R-:W-:-:S05]  /*0f10*/  IMAD.WIDE R2, R5, 0x4, R2 ;  /* 0x0000000405027825 */ /* 0x000fca00078e0202 */
[----:B0-----:R-:W3:Y:S04]  /*0f20*/  LDG.E R7, desc[UR6][R2.64+-0x8] ;  /* 0xfffff80602077981 */ /* 0x001ee8000c1e1900 */
[----:B--2---:R-:W2:Y:S04]  /*0f30*/  LDG.E R9, desc[UR6][R2.64+-0x4] ;  /* 0xfffffc0602097981 */ /* 0x004ea8000c1e1900 */
[----:B------:R-:W4:Y:S04]  /*0f40*/  LDG.E R11, desc[UR6][R2.64] ;  /* 0x00000006020b7981 */ /* 0x000f28000c1e1900 */
[----:B------:R-:W5:Y:S01]  /*0f50*/  LDG.E R13, desc[UR6][R2.64+0x4] ;  /* 0x00000406020d7981 */ /* 0x000f62000c1e1900 */
[----:B------:R-:W-:-:S04]  /*0f60*/  IADD3 R5, PT, PT, R5, 0x4, RZ ;  /* 0x0000000405057810 */ /* 0x000fc80007ffe0ff */
[----:B------:R-:W-:Y:S02]  /*0f70*/  ISETP.GE.AND P0, PT, R5, R0, PT ;  /* 0x000000000500720c */ /* 0x000fe40003f06270 */
[----:B---3--:R-:W-:Y:S01]  /*0f80*/  IADD3 R7, PT, PT, R7, R20, RZ ;  /* 0x0000001407077210 */ /* 0x008fe20007ffe0ff */
[----:B--2---:R-:W-:-:S04]  /*0f90*/  IMAD.IADD R9, R9, 0x1, R20 ;  /* 0x0000000109097824 */ /* 0x004fc800078e0214 */
[----:B------:R3:W-:Y:S01]  /*0fa0*/  STG.E desc[UR6][R2.64+-0x8], R7 ;  /* 0xfffff80702007986 */ /* 0x0007e2000c101906 */
[----:B----4-:R-:W-:-:S03]  /*0fb0*/  IADD3 R11, PT, PT, R11, R20, RZ ;  /* 0x000000140b0b7210 */ /* 0x010fc60007ffe0ff */
[----:B------:R3:W-:Y:S01]  /*0fc0*/  STG.E desc[UR6][R2.64+-0x4], R9 ;  /* 0xfffffc0902007986 */ /* 0x0007e2000c101906 */
[----:B-----5:R-:W-:-:S03]  /*0fd0*/  IMAD.IADD R13, R13, 0x1, R20 ;  /* 0x000000010d0d7824 */ /* 0x020fc600078e0214 */
[----:B------:R3:W-:Y:S04]  /*0fe0*/  STG.E desc[UR6][R2.64], R11 ;  /* 0x0000000b02007986 */ /* 0x0007e8000c101906 */
[----:B------:R3:W-:Y:S01]  /*0ff0*/  STG.E desc[UR6][R2.64+0x4], R13 ;  /* 0x0000040d02007986 */ /* 0x0007e2000c101906 */
[----:B------:R-:W-:Y:S05]  /*1000*/  @!P0 BRA `(.L_x_63) ;  /* 0xfffffffc00b88947 */ /* 0x000fea000383ffff */
[----:B------:R-:W-:Y:S05]  /*1010*/  EXIT ;  /* 0x000000000000794d */ /* 0x000fea0003800000 */
.L_x_64:
        /* <DEDUP_REMOVED lines=14> */
.L_x_94:


//--------------------- .text._Z8findILU0iiPVdPKiS2_PiS3_PVbS3_ --------------------------
	.section	.text._Z8findILU0iiPVdPKiS2_PiS3_PVbS3_,"ax",@progbits
	.align	128
        .global         _Z8findILU0iiPVdPKiS2_PiS3_PVbS3_
        .type           _Z8findILU0iiPVdPKiS2_PiS3_PVbS3_,@function
        .size           _Z8findILU0iiPVdPKiS2_PiS3_PVbS3_,(.L_x_90 - _Z8findILU0iiPVdPKiS2_PiS3_PVbS3_)
        .other          _Z8findILU0iiPVdPKiS2_PiS3_PVbS3_,@"STO_CUDA_ENTRY STV_DEFAULT"
_Z8findILU0iiPVdPKiS2_PiS3_PVbS3_:
.text._Z8findILU0iiPVdPKiS2_PiS3_PVbS3_:
[----:B------:R-:W0:Y:S01]  /*0000*/  LDC R1, c[0x0][0x37c] ;  /* 0x0000df00ff017b82 */ /* 0x000e220000000800 */
[----:B------:R-:W1:Y:S07]  /*0010*/  S2R R34, SR_TID.X ;  /* 0x0000000000227919 */ /* 0x000e6e0000002100 */
[----:B------:R-:W1:Y:S01]  /*0020*/  S2UR UR4, SR_CTAID.X ;  /* 0x00000000000479c3 */ /* 0x000e620000002500 */
[----:B------:R-:W2:Y:S01]  /*0030*/  LDCU UR38, c[0x0][0x384] ;  /* 0x00007080ff2677ac */ /* 0x000ea20008000800 */
[----:B------:R-:W-:Y:S01]  /*0040*/  BSSY.RECONVERGENT B6, `(.L_x_65) ;  /* 0x000000e000067945 */ /* 0x000fe20003800200 */
[----:B------:R-:W3:Y:S05]  /*0050*/  LDCU.64 UR36, c[0x0][0x3b0] ;  /* 0x00007600ff2477ac */ /* 0x000eea0008000a00 */
[----:B------:R-:W1:Y:S02]  /*0060*/  LDC R3, c[0x0][0x360] ;  /* 0x0000d800ff037b82 */ /* 0x000e640000000800 */
[----:B-1----:R-:W-:-:S05]  /*0070*/  IMAD R34, R3, UR4, R34 ;  /* 0x0000000403227c24 */ /* 0x002fca000f8e0222 */
[----:B------:R-:W-:-:S13]  /*0080*/  ISETP.NE.AND P0, PT, R34, RZ, PT ;  /* 0x000000ff2200720c */ /* 0x000fda0003f05270 */
[----:B0-23--:R-:W-:Y:S05]  /*0090*/  @P0 BRA `(.L_x_66) ;  /* 0x0000000000200947 */ /* 0x00dfea0003800000 */
[----:B------:R-:W-:Y:S01]  /*00a0*/  MOV R0, 0x18 ;  /* 0x0000001800007802 */ /* 0x000fe20000000f00 */
[----:B------:R-:W0:Y:S01]  /*00b0*/  LDCU.64 UR4, c[0x4][URZ] ;  /* 0x01000000ff0477ac */ /* 0x000e220008000a00 */
[----:B------:R-:W-:Y:S02]  /*00c0*/  CS2R R6, SRZ ;  /* 0x0000000000067805 */ /* 0x000fe4000001ff00 */
[----:B------:R1:W2:Y:S01]  /*00d0*/  LDC.64 R2, c[0x4][R0] ;  /* 0x0100000000027b82 */ /* 0x0002a20000000a00 */
[----:B0-----:R-:W-:Y:S02]  /*00e0*/  IMAD.U32 R4, RZ, RZ, UR4 ;  /* 0x00000004ff047e24 */ /* 0x001fe4000f8e00ff */
[----:B-1----:R-:W-:-:S07]  /*00f0*/  IMAD.U32 R5, RZ, RZ, UR5 ;  /* 0x00000005ff057e24 */ /* 0x002fce000f8e00ff */
[----:B------:R-:W-:-:S07]  /*0100*/  LEPC R20, `(.L_x_66) ;  /* 0x000000001014794e */ /* 0x000fce0000000000 */
[----:B--2---:R-:W-:Y:S05]  /*0110*/  CALL.ABS.NOINC R2 ;  /* 0x0000000002007343 */ /* 0x004fea0003c00000 */
.L_x_66:
[----:B------:R-:W-:Y:S05]  /*0120*/  BSYNC.RECONVERGENT B6 ;  /* 0x0000000000067941 */ /* 0x000fea0003800200 */
.L_x_65:
[----:B------:R-:W0:Y:S02]  /*0130*/  LDCU UR4, c[0x0][0x384] ;  /* 0x00007080ff0477ac */ /* 0x000e240008000800 */
[----:B0-----:R-:W-:-:S13]  /*0140*/  ISETP.GE.AND P0, PT, R34, UR4, PT ;  /* 0x0000000422007c0c */ /* 0x001fda000bf06270 */
[----:B------:R-:W-:Y:S05]  /*0150*/  @P0 EXIT ;  /* 0x000000000000094d */ /* 0x000fea0003800000 */
[----:B------:R-:W0:Y:S08]  /*0160*/  LDC.64 R16, c[0x0][0x358] ;  /* 0x0000d600ff107b82 */ /* 0x000e300000000a00 */
[----:B------:R-:W1:Y:S08]  /*0170*/  LDC.64 R2, c[0x0][0x3a8] ;  /* 0x0000ea00ff027b82 */ /* 0x000e700000000a00 */
[----:B------:R-:W2:Y:S01]  /*0180*/  LDC.64 R4, c[0x0][0x398] ;  /* 0x0000e600ff047b82 */ /* 0x000ea20000000a00 */
[----:B0-----:R-:W-:-:S07]  /*0190*/  R2UR UR4, R16 ;  /* 0x00000000100472ca */ /* 0x001fce00000e0000 */
[----:B------:R-:W0:Y:S01]  /*01a0*/  LDC.64 R8, c[0x0][0x3a0] ;  /* 0x0000e800ff087b82 */ /* 0x000e220000000a00 */
[----:B------:R-:W-:Y:S01]  /*01b0*/  R2UR UR5, R17 ;  /* 0x00000000110572ca */ /* 0x000fe200000e0000 */
[----:B-1----:R-:W-:-:S06]  /*01c0*/  IMAD.WIDE R2, R34, 0x4, R2 ;  /* 0x0000000422027825 */ /* 0x002fcc00078e0202 */
[----:B------:R-:W1:Y:S06]  /*01d0*/  LDC.64 R28, c[0x0][0x390] ;  /* 0x0000e400ff1c7b82 */ /* 0x000e6c0000000a00 */
[----:B------:R-:W3:Y:S01]  /*01e0*/  LDG.E R3, desc[UR4][R2.64] ;  /* 0x0000000402037981 */ /* 0x000ee2000c1e1900 */
[C---:B------:R-:W-:Y:S02]  /*01f0*/  R2UR UR8, R16.reuse ;  /* 0x00000000100872ca */ /* 0x040fe400000e0000 */
[----:B------:R-:W-:Y:S02]  /*0200*/  R2UR UR9, R17 ;  /* 0x00000000110972ca */ /* 0x000fe400000e0000 */
[----:B------:R-:W-:-:S02]  /*0210*/  R2UR UR6, R16 ;  /* 0x00000000100672ca */ /* 0x000fc400000e0000 */
[----:B------:R-:W-:Y:S01]  /*0220*/  R2UR UR7, R17 ;  /* 0x00000000110772ca */ /* 0x000fe200000e0000 */
[----:B---3--:R-:W-:-:S04]  /*0230*/  IMAD.IADD R7, R34, 0x1, -R3 ;  /* 0x0000000122077824 */ /* 0x008fc800078e0a03 */
[----:B--2---:R-:W-:-:S04]  /*0240*/  IMAD.WIDE R6, R7, 0x4, R4 ;  /* 0x0000000407067825 */ /* 0x004fc800078e0204 */
[C---:B------:R-:W-:Y:S02]  /*0250*/  IMAD.WIDE R4, R34.reuse, 0x4, R4 ;  /* 0x0000000422047825 */ /* 0x040fe400078e0204 */
[----:B------:R-:W2:Y:S02]  /*0260*/  LDG.E R7, desc[UR8][R6.64] ;  /* 0x0000000806077981 */ /* 0x000ea4000c1e1900 */
[----:B0-----:R-:W-:Y:S02]  /*0270*/  IMAD.WIDE R2, R34, 0x4, R8 ;  /* 0x0000000422027825 */ /* 0x001fe400078e0208 */
[----:B------:R-:W2:Y:S04]  /*0280*/  LDG.E R32, desc[UR6][R4.64] ;  /* 0x0000000604207981 */ /* 0x000ea8000c1e1900 */
[----:B------:R-:W3:Y:S04]  /*0290*/  LDG.E R2, desc[UR4][R2.64] ;  /* 0x0000000402027981 */ /* 0x000ee8000c1e1900 */
[----:B------:R-:W4:Y:S01]  /*02a0*/  LDG.E R11, desc[UR8][R4.64+0x4] ;  /* 0x00000408040b7981 */ /* 0x000f22000c1e1900 */
[----:B------:R-:W-:Y:S01]  /*02b0*/  BSSY B8, `(.L_x_67) ;  /* 0x0000071000087945 */ /* 0x000fe20003800000 */
[----:B------:R-:W-:Y:S01]  /*02c0*/  PRMT R31, RZ, 0x7610, R31 ;  /* 0x00007610ff1f7816 */ /* 0x000fe2000000001f */
[----:B------:R-:W-:Y:S01]  /*02d0*/  IMAD.MOV.U32 R26, RZ, RZ, 0x0 ;  /* 0x00000000ff1a7424 */ /* 0x000fe200078e00ff */
[----:B------:R-:W-:Y:S01]  /*02e0*/  PRMT R30, RZ, 0x7610, R30 ;  /* 0x00007610ff1e7816 */ /* 0x000fe2000000001e */
[----:B------:R-:W-:Y:S01]  /*02f0*/  IMAD.MOV.U32 R27, RZ, RZ, 0x3ff00000 ;  /* 0x3ff00000ff1b7424 */ /* 0x000fe200078e00ff */
[----:B------:R-:W-:Y:S01]  /*0300*/  CS2R R24, SRZ ;  /* 0x0000000000187805 */ /* 0x000fe2000001ff00 */
[----:B--2---:R-:W-:Y:S01]  /*0310*/  IMAD.IADD R9, R32, 0x1, -R7 ;  /* 0x0000000120097824 */ /* 0x004fe200078e0a07 */
[----:B------:R-:W-:-:S03]  /*0320*/  LOP3.LUT R10, RZ, R32, RZ, 0x33, !PT ;  /* 0x00000020ff0a7212 */ /* 0x000fc600078e33ff */
[----:B---3--:R-:W-:-:S04]  /*0330*/  IMAD R8, R2, 0x80, R9 ;  /* 0x0000008002087824 */ /* 0x008fc800078e0209 */
[----:B------:R-:W-:-:S04]  /*0340*/  VIADD R0, R8, 0x1 ;  /* 0x0000000108007836 */ /* 0x000fc80000000000 */
[----:B----4-:R-:W-:Y:S02]  /*0350*/  IMAD.IADD R7, R0, 0x1, R11 ;  /* 0x0000000100077824 */ /* 0x010fe400078e020b */
[----:B------:R-:W-:Y:S02]  /*0360*/  IMAD.IADD R11, R11, 0x1, -R32 ;  /* 0x000000010b0b7824 */ /* 0x000fe400078e0a20 */
[C---:B------:R-:W-:Y:S02]  /*0370*/  IMAD.IADD R33, R7.reuse, 0x1, R10 ;  /* 0x0000000107217824 */ /* 0x040fe400078e020a */
[----:B------:R-:W-:Y:S01]  /*0380*/  IMAD.IADD R32, R7, 0x1, -R32 ;  /* 0x0000000107207824 */ /* 0x000fe200078e0a20 */
[----:B------:R-:W-:Y:S01]  /*0390*/  LOP3.LUT R11, R11, 0x80000001, RZ, 0xc0, !PT ;  /* 0x800000010b0b7812 */ /* 0x000fe200078ec0ff */
[----:B-1----:R-:W-:Y:S01]  /*03a0*/  IMAD.WIDE R28, R33, 0x4, R28 ;  /* 0x00000004211c7825 */ /* 0x002fe200078e021c */
[----:B------:R-:W-:-:S04]  /*03b0*/  ISETP.GE.AND P0, PT, R8, R33, PT ;  /* 0x000000210800720c */ /* 0x000fc80003f06270 */
[----:B------:R-:W-:-:S04]  /*03c0*/  ISETP.EQ.AND P0, PT, R11, 0x1, !P0 ;  /* 0x000000010b00780c */ /* 0x000fc80004702270 */
[----:B------:R-:W-:-:S09]  /*03d0*/  P2R R35, PR, RZ, 0x1 ;  /* 0x00000001ff237803 */ /* 0x000fd20000000000 */
.L_x_77:
[----:B------:R-:W-:Y:S01]  /*03e0*/  ISETP.NE.AND P3, PT, R35, RZ, PT ;  /* 0x000000ff2300720c */ /* 0x000fe20003f65270 */
[----:B-12---:R-:W-:Y:S01]  /*03f0*/  VIADD R3, R33, 0xfffffffe ;  /* 0xfffffffe21037836 */ /* 0x006fe20000000000 */
[C---:B------:R-:W-:Y:S01]  /*0400*/  ISETP.GE.AND P1, PT, R0.reuse, R33, PT ;  /* 0x000000210000720c */ /* 0x040fe20003f26270 */
[----:B------:R-:W-:Y:S05]  /*0410*/  YIELD ;  /* 0x0000000000007946 */ /* 0x000fea0003800000 */
[----:B------:R-:W-:Y:S01]  /*0420*/  ISETP.GT.AND P0, PT, R0, R3, PT ;  /* 0x000000030000720c */ /* 0x000fe20003f04270 */
[----:B------:R-:W-:Y:S01]  /*0430*/  BSSY.RECONVERGENT B0, `(.L_x_68) ;  /* 0x0000035000007945 */ /* 0x000fe20003800200 */
[----:B------:R-:W-:-:S03]  /*0440*/  SEL R2, RZ, 0xffffffff, !P1 ;  /* 0xffffffffff027807 */ /* 0x000fc60004800000 */
[----:B------:R-:W-:-:S04]  /*0450*/  @P3 SEL R2, RZ, 0xffffffff, !P0 ;  /* 0xffffffffff023807 */ /* 0x000fc80004000000 */
[----:B------:R-:W-:-:S04]  /*0460*/  LOP3.LUT R2, R2, 0x1, RZ, 0xc0, !PT ;  /* 0x0000000102027812 */ /* 0x000fc800078ec0ff */
[----:B------:R-:W-:-:S13]  /*0470*/  ISETP.NE.U32.AND P0, PT, R2, 0x1, PT ;  /* 0x000000010200780c */ /* 0x000fda0003f05070 */
[----:B0----5:R-:W-:Y:S05]  /*0480*/  @!P0 BRA `(.L_x_69) ;  /* 0x0000000000bc8947 */ /* 0x021fea0003800000 */
[----:B------:R-:W0:Y:S01]  /*0490*/  LDC.64 R6, c[0x0][0x390] ;  /* 0x0000e400ff067b82 */ /* 0x000e220000000a00 */
[----:B------:R-:W-:Y:S02]  /*04a0*/  R2UR UR4, R16 ;  /* 0x00000000100472ca */ /* 0x000fe400000e0000 */
[----:B------:R-:W-:-:S05]  /*04b0*/  R2UR UR5, R17 ;  /* 0x00000000110572ca */ /* 0x000fca00000e0000 */
[----:B------:R-:W1:Y:S01]  /*04c0*/  LDC.64 R2, c[0x0][0x388] ;  /* 0x0000e200ff027b82 */ /* 0x000e620000000a00 */
[----:B------:R-:W-:Y:S01]  /*04d0*/  LOP3.LUT P2, RZ, R31, 0xff, RZ, 0xc0, !PT ;  /* 0x000000ff1fff7812 */ /* 0x000fe2000784c0ff */
[----:B------:R-:W-:Y:S01]  /*04e0*/  BSSY.RECONVERGENT B1, `(.L_x_70) ;  /* 0x0000017000017945 */ /* 0x000fe20003800200 */
[----:B------:R-:W-:Y:S01]  /*04f0*/  LOP3.LUT P1, RZ, R30, 0xff, RZ, 0xc0, !PT ;  /* 0x000000ff1eff7812 */ /* 0x000fe2000782c0ff */
[----:B------:R-:W-:Y:S01]  /*0500*/  IMAD.MOV.U32 R31, RZ, RZ, 0x1 ;  /* 0x00000001ff1f7424 */ /* 0x000fe200078e00ff */
[----:B------:R-:W-:Y:S01]  /*0510*/  PLOP3.LUT P0, PT, PT, PT, PT, 0x80, 0x8 ;  /* 0x000000000008781c */ /* 0x000fe20003f0f070 */
[----:B0-----:R-:W-:-:S05]  /*0520*/  IMAD.WIDE R6, R0, 0x4, R6 ;  /* 0x0000000400067825 */ /* 0x001fca00078e0206 */
[----:B------:R0:W5:Y:S03]  /*0530*/  LDG.E R9, desc[UR4][R6.64+0x4] ;  /* 0x0000040406097981 */ /* 0x000166000c1e1900 */
[----:B------:R-:W-:Y:S05]  /*0540*/  @P2 BRA `(.L_x_71) ;  /* 0x0000000000402947 */ /* 0x000fea0003800000 */
[----:B------:R-:W-:Y:S02]  /*0550*/  R2UR UR4, R16 ;  /* 0x00000000100472ca */ /* 0x000fe400000e0000 */
[----:B------:R-:W-:-:S13]  /*0560*/  R2UR UR5, R17 ;  /* 0x00000000110572ca */ /* 0x000fda00000e0000 */
[----:B0-----:R-:W2:Y:S02]  /*0570*/  LDG.E R7, desc[UR4][R6.64] ;  /* 0x0000000406077981 */ /* 0x001ea4000c1e1900 */
[----:B--2---:R-:W-:-:S04]  /*0580*/  IADD3 R4, P0, PT, R7, UR36, RZ ;  /* 0x0000002407047c10 */ /* 0x004fc8000ff1e0ff */
[----:B------:R-:W-:-:S05]  /*0590*/  LEA.HI.X.SX32 R5, R7, UR37, 0x1, P0 ;  /* 0x0000002507057c11 */ /* 0x000fca00080f0eff */
[----:B------:R-:W2:Y:S01]  /*05a0*/  LDG.E.U8.STRONG.SYS R4, desc[UR4][R4.64] ;  /* 0x0000000404047981 */ /* 0x000ea2000c1f5100 */
[----:B------:R-:W-:Y:S02]  /*05b0*/  PLOP3.LUT P0, PT, PT, PT, PT, 0x8, 0x80 ;  /* 0x000000000080781c */ /* 0x000fe40003f0e170 */
[----:B------:R-:W-:Y:S02]  /*05c0*/  PRMT R31, RZ, 0x7610, R31 ;  /* 0x00007610ff1f7816 */ /* 0x000fe4000000001f */
[----:B--2---:R-:W-:-:S13]  /*05d0*/  ISETP.NE.AND P2, PT, R4, 0x1, PT ;  /* 0x000000010400780c */ /* 0x004fda0003f45270 */
[----:B------:R-:W-:Y:S05]  /*05e0*/  @P2 BRA `(.L_x_71) ;  /* 0x0000000000182947 */ /* 0x000fea0003800000 */
[----:B------:R-:W-:Y:S01]  /*05f0*/  R2UR UR4, R16 ;  /* 0x00000000100472ca */ /* 0x000fe200000e0000 */
[----:B-1----:R-:W-:Y:S01]  /*0600*/  IMAD.WIDE R22, R7, 0x8, R2 ;  /* 0x0000000807167825 */ /* 0x002fe200078e0202 */
[----:B------:R-:W-:-:S13]  /*0610*/  R2UR UR5, R17 ;  /* 0x00000000110572ca */ /* 0x000fda00000e0000 */
[----:B------:R-:W5:Y:S01]  /*0620*/  LDG.E.64.STRONG.SYS R22, desc[UR4][R22.64] ;  /* 0x0000000416167981 */ /* 0x000f62000c1f5b00 */
[----:B------:R-:W-:Y:S01]  /*0630*/  PLOP3.LUT P0, PT, PT, PT, PT, 0x80, 0x8 ;  /* 0x000000000008781c */ /* 0x000fe20003f0f070 */
[----:B------:R-:W-:-:S12]  /*0640*/  IMAD.MOV.U32 R31, RZ, RZ, 0x1 ;  /* 0x00000001ff1f7424 */ /* 0x000fd800078e00ff */
.L_x_71:
[----:B------:R-:W-:Y:S05]  /*0650*/  BSYNC.RECONVERGENT B1 ;  /* 0x0000000000017941 */ /* 0x000fea0003800200 */
.L_x_70:
[----:B------:R-:W-:Y:S05]  /*0660*/  @P1 BRA `(.L_x_72) ;  /* 0x0000000000301947 */ /* 0x000fea0003800000 */
[----:B------:R-:W-:Y:S02]  /*0670*/  R2UR UR4, R16 ;  /* 0x00000000100472ca */ /* 0x000fe400000e0000 */
[----:B------:R-:W-:Y:S02]  /*0680*/  R2UR UR5, R17 ;  /* 0x00000000110572ca */ /* 0x000fe400000e0000 */
[----:B-----5:R-:W-:-:S04]  /*0690*/  IADD3 R4, P1, PT, R9, UR36, RZ ;  /* 0x0000002409047c10 */ /* 0x020fc8000ff3e0ff */
[----:B------:R-:W-:-:S07]  /*06a0*/  LEA.HI.X.SX32 R5, R9, UR37, 0x1, P1 ;  /* 0x0000002509057c11 */ /* 0x000fce00088f0eff */
[----:B------:R-:W2:Y:S01]  /*06b0*/  LDG.E.U8.STRONG.SYS R4, desc[UR4][R4.64] ;  /* 0x0000000404047981 */ /* 0x000ea2000c1f5100 */
[----:B------:R-:W-:Y:S02]  /*06c0*/  PRMT R30, RZ, 0x7610, R30 ;  /* 0x00007610ff1e7816 */ /* 0x000fe4000000001e */
[----:B--2---:R-:W-:-:S13]  /*06d0*/  ISETP.NE.AND P1, PT, R4, 0x1, PT ;  /* 0x000000010400780c */ /* 0x004fda0003f25270 */
[----:B------:R-:W-:Y:S05]  /*06e0*/  @P1 BRA `(.L_x_69) ;  /* 0x0000000000241947 */ /* 0x000fea0003800000 */
[----:B------:R-:W-:Y:S01]  /*06f0*/  R2UR UR4, R16 ;  /* 0x00000000100472ca */ /* 0x000fe200000e0000 */
[----:B-1----:R-:W-:Y:S01]  /*0700*/  IMAD.WIDE R18, R9, 0x8, R2 ;  /* 0x0000000809127825 */ /* 0x002fe200078e0202 */
[----:B------:R-:W-:-:S13]  /*0710*/  R2UR UR5, R17 ;  /* 0x00000000110572ca */ /* 0x000fda00000e0000 */
[----:B------:R-:W5:Y:S02]  /*0720*/  LDG.E.64.STRONG.SYS R18, desc[UR4][R18.64] ;  /* 0x0000000412127981 */ /* 0x000f64000c1f5b00 */
.L_x_72:
[----:B------:R-:W-:Y:S01]  /*0730*/  IMAD.MOV.U32 R30, RZ, RZ, 0x1 ;  /* 0x00000001ff1e7424 */ /* 0x000fe200078e00ff */
[----:B-----5:R-:W-:Y:S01]  /*0740*/  @P0 DFMA R24, R22, R18, R24 ;  /* 0x000000121618022b */ /* 0x020fe20000000018 */
[----:B------:R-:W-:Y:S01]  /*0750*/  @P0 VIADD R0, R0, 0x2 ;  /* 0x0000000200000836 */ /* 0x000fe20000000000 */
[----:B------:R-:W-:Y:S02]  /*0760*/  @P0 PRMT R31, RZ, 0x7610, R31 ;  /* 0x00007610ff1f0816 */ /* 0x000fe4000000001f */
[----:B------:R-:W-:-:S07]  /*0770*/  @P0 PRMT R30, RZ, 0x7610, R30 ;  /* 0x00007610ff1e0816 */ /* 0x000fce000000001e */
.L_x_69:
[----:B------:R-:W-:Y:S05]  /*0780*/  BSYNC.RECONVERGENT B0 ;  /* 0x0000000000007941 */ /* 0x000fea0003800200 */
.L_x_68:
[----:B------:R-:W-:Y:S01]  /*0790*/  ISETP.NE.OR P0, PT, R0, R33, !P3 ;  /* 0x000000210000720c */ /* 0x000fe20005f05670 */
[----:B------:R-:W-:-:S12]  /*07a0*/  BSSY.RECONVERGENT B7, `(.L_x_73) ;  /* 0x000001f000077945 */ /* 0x000fd80003800200 */
[----:B------:R-:W-:Y:S05]  /*07b0*/  @P0 BRA `(.L_x_74) ;  /* 0x0000000000740947 */ /* 0x000fea0003800000 */
[----:B------:R-:W-:Y:S02]  /*07c0*/  R2UR UR4, R16 ;  /* 0x00000000100472ca */ /* 0x000fe400000e0000 */
[----:B------:R-:W-:-:S13]  /*07d0*/  R2UR UR5, R17 ;  /* 0x00000000110572ca */ /* 0x000fda00000e0000 */
[----:B-1----:R-:W2:Y:S01]  /*07e0*/  LDG.E R2, desc[UR4][R28.64] ;  /* 0x000000041c027981 */ /* 0x002ea2000c1e1900 */
[----:B------:R-:W-:Y:S01]  /*07f0*/  BSSY.RECONVERGENT B6, `(.L_x_75) ;  /* 0x000000b000067945 */ /* 0x000fe20003800200 */
[----:B--2---:R-:W-:-:S13]  /*0800*/  ISETP.GE.AND P0, PT, R2, UR38, PT ;  /* 0x0000002602007c0c */ /* 0x004fda000bf06270 */
[----:B------:R-:W-:Y:S05]  /*0810*/  @!P0 BRA `(.L_x_76) ;  /* 0x0000000000208947 */ /* 0x000fea0003800000 */
[----:B------:R-:W-:Y:S01]  /*0820*/  MOV R8, 0x18 ;  /* 0x0000001800087802 */ /* 0x000fe20000000f00 */
[----:B------:R-:W1:Y:S01]  /*0830*/  LDCU.64 UR4, c[0x4][0x8] ;  /* 0x01000100ff0477ac */ /* 0x000e620008000a00 */
[----:B0-----:R-:W-:-:S04]  /*0840*/  CS2R R6, SRZ ;  /* 0x0000000000067805 */ /* 0x001fc8000001ff00 */
[----:B------:R-:W0:Y:S01]  /*0850*/  LDC.64 R8, c[0x4][R8] ;  /* 0x0100000008087b82 */ /* 0x000e220000000a00 */
[----:B-1----:R-:W-:Y:S02]  /*0860*/  IMAD.U32 R4, RZ, RZ, UR4 ;  /* 0x00000004ff047e24 */ /* 0x002fe4000f8e00ff */
[----:B------:R-:W-:-:S07]  /*0870*/  IMAD.U32 R5, RZ, RZ, UR5 ;  /* 0x00000005ff057e24 */ /* 0x000fce000f8e00ff */
[----:B------:R-:W-:-:S07]  /*0880*/  LEPC R20, `(.L_x_76) ;  /* 0x000000001014794e */ /* 0x000fce0000000000 */
[----:B0-----:R-:W-:Y:S05]  /*0890*/  CALL.ABS.NOINC R8 ;  /* 0x0000000008007343 */ /* 0x001fea0003c00000 */
.L_x_76:
[----:B------:R-:W-:Y:S05]  /*08a0*/  BSYNC.RECONVERGENT B6 ;  /* 0x0000000000067941 */ /* 0x000fea0003800200 */
.L_x_75:
[----:B------:R-:W-:Y:S02]  /*08b0*/  R2UR UR4, R16 ;  /* 0x00000000100472ca */ /* 0x000fe400000e0000 */
[----:B------:R-:W-:Y:S02]  /*08c0*/  R2UR UR5, R17 ;  /* 0x00000000110572ca */ /* 0x000fe400000e0000 */
[----:B------:R-:W-:-:S04]  /*08d0*/  IADD3 R4, P0, PT, R2, UR36, RZ ;  /* 0x0000002402047c10 */ /* 0x000fc8000ff1e0ff */
[----:B------:R-:W-:-:S07]  /*08e0*/  LEA.HI.X.SX32 R5, R2, UR37, 0x1, P0 ;  /* 0x0000002502057c11 */ /* 0x000fce00080f0eff */
[----:B------:R-:W2:Y:S01]  /*08f0*/  LDG.E.U8.STRONG.SYS R4, desc[UR4][R4.64] ;  /* 0x0000000404047981 */ /* 0x000ea2000c1f5100 */
[----:B------:R-:W-:Y:S01]  /*0900*/  IMAD.MOV.U32 R0, RZ, RZ, R33 ;  /* 0x000000ffff007224 */ /* 0x000fe200078e0021 */
[----:B--2---:R-:W-:-:S13]  /*0910*/  ISETP.NE.AND P0, PT, R4, 0x1, PT ;  /* 0x000000010400780c */ /* 0x004fda0003f05270 */
[----:B------:R-:W-:Y:S05]  /*0920*/  @P0 BRA `(.L_x_74) ;  /* 0x0000000000180947 */ /* 0x000fea0003800000 */
[----:B------:R-:W1:Y:S01]  /*0930*/  LDC.64 R4, c[0x0][0x388] ;  /* 0x0000e200ff047b82 */ /* 0x000e620000000a00 */
[----:B------:R-:W-:Y:S02]  /*0940*/  R2UR UR4, R16 ;  /* 0x00000000100472ca */ /* 0x000fe400000e0000 */
[----:B------:R-:W-:Y:S01]  /*0950*/  R2UR UR5, R17 ;  /* 0x00000000110572ca */ /* 0x000fe200000e0000 */
[----:B-1----:R-:W-:-:S12]  /*0960*/  IMAD.WIDE R2, R2, 0x8, R4 ;  /* 0x0000000802027825 */ /* 0x002fd800078e0204 */
[----:B------:R2:W5:Y:S01]  /*0970*/  LDG.E.64.STRONG.SYS R26, desc[UR4][R2.64] ;  /* 0x00000004021a7981 */ /* 0x000562000c1f5b00 */
[----:B------:R-:W-:-:S07]  /*0980*/  IMAD.MOV.U32 R0, RZ, RZ, R32 ;  /* 0x000000ffff007224 */ /* 0x000fce00078e0020 */
.L_x_74:
[----:B------:R-:W-:Y:S05]  /*0990*/  BSYNC.RECONVERGENT B7 ;  /* 0x0000000000077941 */ /* 0x000fea0003800200 */
.L_x_73:
[----:B------:R-:W-:-:S13]  /*09a0*/  ISETP.GE.AND P0, PT, R0, R32, PT ;  /* 0x000000200000720c */ /* 0x000fda0003f06270 */
[----:B------:R-:W-:Y:S05]  /*09b0*/  @!P0 BRA `(.L_x_77) ;  /* 0xfffffff800888947 */ /* 0x000fea000383ffff */
[----:B------:R-:W-:Y:S05]  /*09c0*/  BSYNC B8 ;  /* 0x0000000000087941 */ /* 0x000fea0003800000 */
.L_x_67:
[----:B------:R-:W3:Y:S01]  /*09d0*/  LDC.64 R4, c[0x0][0x388] ;  /* 0x0000e200ff047b82 */ /* 0x000ee20000000a00 */
[----:B------:R-:W-:Y:S02]  /*09e0*/  R2UR UR4, R16 ;  /* 0x00000000100472ca */ /* 0x000fe400000e0000 */
[----:B------:R-:W-:Y:S01]  /*09f0*/  R2UR UR5, R17 ;  /* 0x00000000110572ca */ /* 0x000fe200000e0000 */
[----:B---3--:R-:W-:-:S12]  /*0a00*/  IMAD.WIDE R4, R34, 0x8, R4 ;  /* 0x0000000822047825 */ /* 0x008fd800078e0204 */
[----:B-12---:R-:W2:Y:S01]  /*0a10*/  LDG.E.64.STRONG.SYS R2, desc[UR4][R4.64] ;  /* 0x0000000404027981 */ /* 0x006ea2000c1f5b00 */
[----:B0----5:R-:W0:Y:S01]  /*0a20*/  MUFU.RCP64H R7, R27 ;  /* 0x0000001b00077308 */ /* 0x021e220000001800 */
[----:B------:R-:W-:Y:S01]  /*0a30*/  IMAD.MOV.U32 R6, RZ, RZ, 0x1 ;  /* 0x00000001ff067424 */ /* 0x000fe200078e00ff */
[----:B------:R-:W-:Y:S05]  /*0a40*/  BSSY.RECONVERGENT B0, `(.L_x_78) ;  /* 0x0000012000007945 */ /* 0x000fea0003800200 */
[----:B0-----:R-:W-:-:S08]  /*0a50*/  DFMA R8, -R26, R6, 1 ;  /* 0x3ff000001a08742b */ /* 0x001fd00000000106 */
[----:B------:R-:W-:-:S08]  /*0a60*/  DFMA R8, R8, R8, R8 ;  /* 0x000000080808722b */ /* 0x000fd00000000008 */
[----:B------:R-:W-:-:S08]  /*0a70*/  DFMA R8, R6, R8, R6 ;  /* 0x000000080608722b */ /* 0x000fd00000000006 */
[----:B------:R-:W-:-:S08]  /*0a80*/  DFMA R6, -R26, R8, 1 ;  /* 0x3ff000001a06742b */ /* 0x000fd00000000108 */
[----:B------:R-:W-:Y:S02]  /*0a90*/  DFMA R6, R8, R6, R8 ;  /* 0x000000060806722b */ /* 0x000fe40000000008 */
[----:B--2---:R-:W-:-:S08]  /*0aa0*/  DADD R24, -R24, R2 ;  /* 0x0000000018187229 */ /* 0x004fd00000000102 */
[----:B------:R-:W-:Y:S02]  /*0ab0*/  DMUL R2, R24, R6 ;  /* 0x0000000618027228 */ /* 0x000fe40000000000 */
[----:B------:R-:W-:-:S06]  /*0ac0*/  FSETP.GEU.AND P1, PT, |R25|, 6.5827683646048100446e-37, PT ;  /* 0x036000001900780b */ /* 0x000fcc0003f2e200 */
[----:B------:R-:W-:-:S08]  /*0ad0*/  DFMA R8, -R26, R2, R24 ;  /* 0x000000021a08722b */ /* 0x000fd00000000118 */
[----:B------:R-:W-:-:S10]  /*0ae0*/  DFMA R2, R6, R8, R2 ;  /* 0x000000080602722b */ /* 0x000fd40000000002 */
[----:B------:R-:W-:-:S05]  /*0af0*/  FFMA R0, RZ, R27, R3 ;  /* 0x0000001bff007223 */ /* 0x000fca0000000003 */
[----:B------:R-:W-:-:S13]  /*0b00*/  FSETP.GT.AND P0, PT, |R0|, 1.469367938527859385e-39, PT ;  /* 0x001000000000780b */ /* 0x000fda0003f04200 */
[----:B------:R-:W-:Y:S05]  /*0b10*/  @P0 BRA P1, `(.L_x_79) ;  /* 0x0000000000100947 */ /* 0x000fea0000800000 */
[----:B------:R-:W-:-:S07]  /*0b20*/  MOV R0, 0xb40 ;  /* 0x00000b4000007802 */ /* 0x000fce0000000f00 */
[----:B------:R-:W-:Y:S05]  /*0b30*/  CALL.REL.NOINC `($__internal_0_$__cuda_sm20_div_rn_f64_full) ;  /* 0x00000000005c7944 */ /* 0x000fea0003c00000 */
[----:B------:R-:W-:Y:S02]  /*0b40*/  IMAD.MOV.U32 R2, RZ, RZ, R10 ;  /* 0x000000ffff027224 */ /* 0x000fe400078e000a */
[----:B------:R-:W-:-:S07]  /*0b50*/  IMAD.MOV.U32 R3, RZ, RZ, R11 ;  /* 0x000000ffff037224 */ /* 0x000fce00078e000b */
.L_x_79:
[----:B------:R-:W-:Y:S05]  /*0b60*/  BSYNC.RECONVERGENT B0 ;  /* 0x0000000000007941 */ /* 0x000fea0003800200 */
.L_x_78:
[----:B------:R-:W-:Y:S02]  /*0b70*/  R2UR UR4, R16 ;  /* 0x00000000100472ca */ /* 0x000fe400000e0000 */
[----:B------:R-:W-:-:S13]  /*0b80*/  R2UR UR5, R17 ;  /* 0x00000000110572ca */ /* 0x000fda00000e0000 */
[----:B------:R0:W-:Y:S01]  /*0b90*/  STG.E.64.STRONG.SYS desc[UR4][R4.64], R2 ;  /* 0x0000000204007986 */ /* 0x0001e2000c115b04 */
[----:B------:R-:W-:Y:S01]  /*0ba0*/  @!PT LDS RZ, [RZ] ;  /* 0x00000000fffff984 */ /* 0x000fe20000000800 */
[----:B------:R-:W-:Y:S01]  /*0bb0*/  @!PT LDS RZ, [RZ] ;  /* 0x00000000fffff984 */ /* 0x000fe20000000800 */
[----:B------:R-:W-:Y:S01]  /*0bc0*/  @!PT LDS RZ, [RZ] ;  /* 0x00000000fffff984 */ /* 0x000fe20000000800 */
[----:B------:R-:W-:Y:S01]  /*0bd0*/  @!PT LDS RZ, [RZ] ;  /* 0x00000000fffff984 */ /* 0x000fe20000000800 */
[----:B------:R-:W-:-:S00]  /*0be0*/  MEMBAR.ALL.CTA ;  /* 0x0000000000007992 */ /* 0x000fc00000008000 */
[----:B------:R-:W-:Y:S06]  /*0bf0*/  MEMBAR.SC.GPU ;  /* 0x0000000000007992 */ /* 0x000fec0000002000 */
[----:B------:R-:W-:-:S00]  /*0c00*/  ERRBAR ;  /* 0x00000000000079ab */ /* 0x000fc00000000000 */
[----:B------:R-:W-:Y:S06]  /*0c10*/  CGAERRBAR ;  /* 0x00000000000075ab */ /* 0x000fec0000000000 */
[----:B------:R-:W-:Y:S01]  /*0c20*/  CCTL.IVALL ;  /* 0x00000000ff00798f */ /* 0x000fe20002000000 */
[----:B------:R-:W0:Y:S01]  /*0c30*/  LDCU.64 UR4, c[0x0][0x3b0] ;  /* 0x00007600ff0477ac */ /* 0x000e220008000a00 */
[----:B------:R-:W-:Y:S01]  /*0c40*/  R2UR UR6, R16 ;  /* 0x00000000100672ca */ /* 0x000fe200000e0000 */
[----:B------:R-:W-:Y:S01]  /*0c50*/  IMAD.MOV.U32 R0, RZ, RZ, 0x1 ;  /* 0x00000001ff007424 */ /* 0x000fe200078e00ff */
[----:B------:R-:W-:-:S02]  /*0c60*/  R2UR UR7, R17 ;  /* 0x00000000110772ca */ /* 0x000fc400000e0000 */
[----:B0-----:R-:W-:-:S04]  /*0c70*/  IADD3 R2, P0, PT, R34, UR4, RZ ;  /* 0x0000000422027c10 */ /* 0x001fc8000ff1e0ff */
[----:B------:R-:W-:-:S07]  /*0c80*/  LEA.HI.X.SX32 R3, R34, UR5, 0x1, P0 ;  /* 0x0000000522037c11 */ /* 0x000fce00080f0eff */
[----:B------:R-:W-:Y:S01]  /*0c90*/  STG.E.U8.STRONG.SYS desc[UR6][R2.64], R0 ;  /* 0x0000000002007986 */ /* 0x000fe2000c115106 */
[----:B------:R-:W-:Y:S05]  /*0ca0*/  EXIT ;  /* 0x000000000000794d */ /* 0x000fea0003800000 */
        .weak           $__internal_0_$__cuda_sm20_div_rn_f64_full
        .type           $__internal_0_$__cuda_sm20_div_rn_f64_full,@function
        .size           $__internal_0_$__cuda_sm20_div_rn_f64_full,(.L_x_90 - $__internal_0_$__cuda_sm20_div_rn_f64_full)
$__internal_0_$__cuda_sm20_div_rn_f64_full:
[C---:B------:R-:W-:Y:S01]  /*0cb0*/  FSETP.GEU.AND P0, PT, |R27|.reuse, 1.469367938527859385e-39, PT ;  /* 0x001000001b00780b */ /* 0x040fe20003f0e200 */
[--C-:B------:R-:W-:Y:S01]  /*0cc0*/  IMAD.MOV.U32 R8, RZ, RZ, R26.reuse ;  /* 0x000000ffff087224 */ /* 0x100fe200078e001a */
[C---:B------:R-:W-:Y:S01]  /*0cd0*/  LOP3.LUT R2, R27.reuse, 0x800fffff, RZ, 0xc0, !PT ;  /* 0x800fffff1b027812 */ /* 0x040fe200078ec0ff */
[----:B------:R-:W-:Y:S01]  /*0ce0*/  IMAD.MOV.U32 R9, RZ, RZ, R27 ;  /* 0x000000ffff097224 */ /* 0x000fe200078e001b */
[----:B------:R-:W-:Y:S01]  /*0cf0*/  LOP3.LUT R22, R27, 0x7ff00000, RZ, 0xc0, !PT ;  /* 0x7ff000001b167812 */ /* 0x000fe200078ec0ff */
[----:B------:R-:W-:Y:S01]  /*0d00*/  IMAD.MOV.U32 R7, RZ, RZ, R25 ;  /* 0x000000ffff077224 */ /* 0x000fe200078e0019 */
[----:B------:R-:W-:Y:S01]  /*0d10*/  LOP3.LUT R3, R2, 0x3ff00000, RZ, 0xfc, !PT ;  /* 0x3ff0000002037812 */ /* 0x000fe200078efcff */
[----:B------:R-:W-:Y:S01]  /*0d20*/  IMAD.MOV.U32 R2, RZ, RZ, R26 ;  /* 0x000000ffff027224 */ /* 0x000fe200078e001a */
[----:B------:R-:W-:Y:S01]  /*0d30*/  BSSY.RECONVERGENT B1, `(.L_x_80) ;  /* 0x0000053000017945 */ /* 0x000fe20003800200 */
[----:B------:R-:W-:Y:S01]  /*0d40*/  IMAD.MOV.U32 R12, RZ, RZ, 0x1 ;  /* 0x00000001ff0c7424 */ /* 0x000fe200078e00ff */
[C---:B------:R-:W-:Y:S01]  /*0d50*/  FSETP.GEU.AND P2, PT, |R7|.reuse, 1.469367938527859385e-39, PT ;  /* 0x001000000700780b */ /* 0x040fe20003f4e200 */
[----:B------:R-:W-:Y:S01]  /*0d60*/  IMAD.MOV.U32 R6, RZ, RZ, R24 ;  /* 0x000000ffff067224 */ /* 0x000fe200078e0018 */
[----:B------:R-:W-:Y:S01]  /*0d70*/  LOP3.LUT R10, R7, 0x7ff00000, RZ, 0xc0, !PT ;  /* 0x7ff00000070a7812 */ /* 0x000fe200078ec0ff */
[----:B------:R-:W-:-:S03]  /*0d80*/  @!P0 DMUL R2, R8, 8.98846567431157953865e+307 ;  /* 0x7fe0000008028828 */ /* 0x000fc60000000000 */
[C---:B------:R-:W-:Y:S01]  /*0d90*/  ISETP.GE.U32.AND P1, PT, R10.reuse, R22, PT ;  /* 0x000000160a00720c */ /* 0x040fe20003f26070 */
[----:B------:R-:W-:Y:S02]  /*0da0*/  IMAD.MOV.U32 R23, RZ, RZ, R10 ;  /* 0x000000ffff177224 */ /* 0x000fe400078e000a */
[----:B------:R-:W0:Y:S04]  /*0db0*/  MUFU.RCP64H R13, R3 ;  /* 0x00000003000d7308 */ /* 0x000e280000001800 */
[----:B------:R-:W-:Y:S02]  /*0dc0*/  @!P2 LOP3.LUT R11, R9, 0x7ff00000, RZ, 0xc0, !PT ;  /* 0x7ff00000090ba812 */ /* 0x000fe400078ec0ff */
[----:B------:R-:W-:Y:S02]  /*0dd0*/  @!P0 LOP3.LUT R22, R3, 0x7ff00000, RZ, 0xc0, !PT ;  /* 0x7ff0000003168812 */ /* 0x000fe400078ec0ff */
[----:B------:R-:W-:Y:S01]  /*0de0*/  @!P2 ISETP.GE.U32.AND P3, PT, R10, R11, PT ;  /* 0x0000000b0a00a20c */ /* 0x000fe20003f66070 */
[----:B------:R-:W-:Y:S01]  /*0df0*/  IMAD.MOV.U32 R11, RZ, RZ, 0x1ca00000 ;  /* 0x1ca00000ff0b7424 */ /* 0x000fe200078e00ff */
[----:B0-----:R-:W-:-:S08]  /*0e00*/  DFMA R14, R12, -R2, 1 ;  /* 0x3ff000000c0e742b */ /* 0x001fd00000000802 */
[----:B------:R-:W-:-:S08]  /*0e10*/  DFMA R14, R14, R14, R14 ;  /* 0x0000000e0e0e722b */ /* 0x000fd0000000000e */
[----:B------:R-:W-:Y:S01]  /*0e20*/  DFMA R18, R12, R14, R12 ;  /* 0x0000000e0c12722b */ /* 0x000fe2000000000c */
[C---:B------:R-:W-:Y:S01]  /*0e30*/  @!P2 SEL R15, R11.reuse, 0x63400000, !P3 ;  /* 0x634000000b0fa807 */ /* 0x040fe20005800000 */
[----:B------:R-:W-:Y:S01]  /*0e40*/  IMAD.MOV.U32 R12, RZ, RZ, R6 ;  /* 0x000000ffff0c7224 */ /* 0x000fe200078e0006 */
[----:B------:R-:W-:Y:S01]  /*0e50*/  SEL R13, R11, 0x63400000, !P1 ;  /* 0x634000000b0d7807 */ /* 0x000fe20004800000 */
[----:B------:R-:W-:Y:S01]  /*0e60*/  @!P2 IMAD.MOV.U32 R14, RZ, RZ, RZ ;  /* 0x000000ffff0ea224 */ /* 0x000fe200078e00ff */
[--C-:B------:R-:W-:Y:S02]  /*0e70*/  @!P2 LOP3.LUT R15, R15, 0x80000000, R7.reuse, 0xf8, !PT ;  /* 0x800000000f0fa812 */ /* 0x100fe400078ef807 */
[----:B------:R-:W-:Y:S01]  /*0e80*/  LOP3.LUT R13, R13, 0x800fffff, R7, 0xf8, !PT ;  /* 0x800fffff0d0d7812 */ /* 0x000fe200078ef807 */
[----:B------:R-:W-:Y:S01]  /*0e90*/  DFMA R20, R18, -R2, 1 ;  /* 0x3ff000001214742b */ /* 0x000fe20000000802 */
[----:B------:R-:W-:-:S06]  /*0ea0*/  @!P2 LOP3.LUT R15, R15, 0x100000, RZ, 0xfc, !PT ;  /* 0x001000000f0fa812 */ /* 0x000fcc00078efcff */
[----:B------:R-:W-:Y:S02]  /*0eb0*/  @!P2 DFMA R12, R12, 2, -R14 ;  /* 0x400000000c0ca82b */ /* 0x000fe4000000080e */
[----:B------:R-:W-:-:S08]  /*0ec0*/  DFMA R20, R18, R20, R18 ;  /* 0x000000141214722b */ /* 0x000fd00000000012 */
[----:B------:R-:W-:Y:S01]  /*0ed0*/  @!P2 LOP3.LUT R23, R13, 0x7ff00000, RZ, 0xc0, !PT ;  /* 0x7ff000000d17a812 */ /* 0x000fe200078ec0ff */
[----:B------:R-:W-:-:S04]  /*0ee0*/  DMUL R14, R20, R12 ;  /* 0x0000000c140e7228 */ /* 0x000fc80000000000 */
[----:B------:R-:W-:-:S04]  /*0ef0*/  VIADD R24, R23, 0xffffffff ;  /* 0xffffffff17187836 */ /* 0x000fc80000000000 */
[----:B------:R-:W-:Y:S01]  /*0f00*/  DFMA R18, R14, -R2, R12 ;  /* 0x800000020e12722b */ /* 0x000fe2000000000c */
[----:B------:R-:W-:Y:S01]  /*0f10*/  ISETP.GT.U32.AND P0, PT, R24, 0x7feffffe, PT ;  /* 0x7feffffe1800780c */ /* 0x000fe20003f04070 */
[----:B------:R-:W-:-:S05]  /*0f20*/  VIADD R24, R22, 0xffffffff ;  /* 0xffffffff16187836 */ /* 0x000fca0000000000 */
[----:B------:R-:W-:Y:S01]  /*0f30*/  ISETP.GT.U32.OR P0, PT, R24, 0x7feffffe, P0 ;  /* 0x7feffffe1800780c */ /* 0x000fe20000704470 */
[----:B------:R-:W-:-:S12]  /*0f40*/  DFMA R14, R20, R18, R14 ;  /* 0x00000012140e722b */ /* 0x000fd8000000000e */
[----:B------:R-:W-:Y:S05]  /*0f50*/  @P0 BRA `(.L_x_81) ;  /* 0x00000000006c0947 */ /* 0x000fea0003800000 */
[----:B------:R-:W-:-:S04]  /*0f60*/  LOP3.LUT R7, R9, 0x7ff00000, RZ, 0xc0, !PT ;  /* 0x7ff0000009077812 */ /* 0x000fc800078ec0ff */
[CC--:B------:R-:W-:Y:S02]  /*0f70*/  VIADDMNMX R6, R10.reuse, -R7.reuse, 0xb9600000, !PT ;  /* 0xb96000000a067446 */ /* 0x0c0fe40007800907 */
[----:B------:R-:W-:Y:S02]  /*0f80*/  ISETP.GE.U32.AND P0, PT, R10, R7, PT ;  /* 0x000000070a00720c */ /* 0x000fe40003f06070 */
[----:B------:R-:W-:Y:S02]  /*0f90*/  VIMNMX R6, PT, PT, R6, 0x46a00000, PT ;  /* 0x46a0000006067848 */ /* 0x000fe40003fe0100 */
[----:B------:R-:W-:-:S05]  /*0fa0*/  SEL R11, R11, 0x63400000, !P0 ;  /* 0x634000000b0b7807 */ /* 0x000fca0004000000 */
[----:B------:R-:W-:Y:S02]  /*0fb0*/  IMAD.IADD R18, R6, 0x1, -R11 ;  /* 0x0000000106127824 */ /* 0x000fe400078e0a0b */
[----:B------:R-:W-:Y:S02]  /*0fc0*/  IMAD.MOV.U32 R6, RZ, RZ, RZ ;  /* 0x000000ffff067224 */ /* 0x000fe400078e00ff */
[----:B------:R-:W-:-:S06]  /*0fd0*/  VIADD R7, R18, 0x7fe00000 ;  /* 0x7fe0000012077836 */ /* 0x000fcc0000000000 */
[----:B------:R-:W-:-:S10]  /*0fe0*/  DMUL R10, R14, R6 ;  /* 0x000000060e0a7228 */ /* 0x000fd40000000000 */
[----:B------:R-:W-:-:S13]  /*0ff0*/  FSETP.GTU.AND P0, PT, |R11|, 1.469367938527859385e-39, PT ;  /* 0x001000000b00780b */ /* 0x000fda0003f0c200 */
[----:B------:R-:W-:Y:S05]  /*1000*/  @P0 BRA `(.L_x_82) ;  /* 0x0000000000940947 */ /* 0x000fea0003800000 */
[----:B------:R-:W-:Y:S01]  /*1010*/  DFMA R2, R14, -R2, R12 ;  /* 0x800000020e02722b */ /* 0x000fe2000000000c */
[----:B------:R-:W-:-:S09]  /*1020*/  IMAD.MOV.U32 R6, RZ, RZ, RZ ;  /* 0x000000ffff067224 */ /* 0x000fd200078e00ff */
[C---:B------:R-:W-:Y:S02]  /*1030*/  FSETP.NEU.AND P0, PT, R3.reuse, RZ, PT ;  /* 0x000000ff0300720b */ /* 0x040fe40003f0d000 */
[----:B------:R-:W-:-:S04]  /*1040*/  LOP3.LUT R9, R3, 0x80000000, R9, 0x48, !PT ;  /* 0x8000000003097812 */ /* 0x000fc800078e4809 */
[----:B------:R-:W-:-:S07]  /*1050*/  LOP3.LUT R7, R9, R7, RZ, 0xfc, !PT ;  /* 0x0000000709077212 */ /* 0x000fce00078efcff */
[----:B------:R-:W-:Y:S05]  /*1060*/  @!P0 BRA `(.L_x_82) ;  /* 0x00000000007c8947 */ /* 0x000fea0003800000 */
[----:B------:R-:W-:Y:S01]  /*1070*/  IMAD.MOV R3, RZ, RZ, -R18 ;  /* 0x000000ffff037224 */ /* 0x000fe200078e0a12 */
[----:B------:R-:W-:Y:S01]  /*1080*/  DMUL.RP R6, R14, R6 ;  /* 0x000000060e067228 */ /* 0x000fe20000008000 */
[----:B------:R-:W-:-:S06]  /*1090*/  IMAD.MOV.U32 R2, RZ, RZ, RZ ;  /* 0x000000ffff027224 */ /* 0x000fcc00078e00ff */
[----:B------:R-:W-:-:S03]  /*10a0*/  DFMA R2, R10, -R2, R14 ;  /* 0x800000020a02722b */ /* 0x000fc6000000000e */
[----:B------:R-:W-:-:S03]  /*10b0*/  LOP3.LUT R9, R7, R9, RZ, 0x3c, !PT ;  /* 0x0000000907097212 */ /* 0x000fc600078e3cff */
[----:B------:R-:W-:-:S04]  /*10c0*/  IADD3 R2, PT, PT, -R18, -0x43300000, RZ ;  /* 0xbcd0000012027810 */ /* 0x000fc80007ffe1ff */
[----:B------:R-:W-:-:S04]  /*10d0*/  FSETP.NEU.AND P0, PT, |R3|, R2, PT ;  /* 0x000000020300720b */ /* 0x000fc80003f0d200 */
[----:B------:R-:W-:Y:S02]  /*10e0*/  FSEL R10, R6, R10, !P0 ;  /* 0x0000000a060a7208 */ /* 0x000fe40004000000 */
[----:B------:R-:W-:Y:S01]  /*10f0*/  FSEL R11, R9, R11, !P0 ;  /* 0x0000000b090b7208 */ /* 0x000fe20004000000 */
[----:B------:R-:W-:Y:S06]  /*1100*/  BRA `(.L_x_82) ;  /* 0x0000000000547947 */ /* 0x000fec0003800000 */
.L_x_81:
[----:B------:R-:W-:-:S14]  /*1110*/  DSETP.NAN.AND P0, PT, R6, R6, PT ;  /* 0x000000060600722a */ /* 0x000fdc0003f08000 */
[----:B------:R-:W-:Y:S05]  /*1120*/  @P0 BRA `(.L_x_83) ;  /* 0x0000000000440947 */ /* 0x000fea0003800000 */
[----:B------:R-:W-:-:S14]  /*1130*/  DSETP.NAN.AND P0, PT, R8, R8, PT ;  /* 0x000000080800722a */ /* 0x000fdc0003f08000 */
[----:B------:R-:W-:Y:S05]  /*1140*/  @P0 BRA `(.L_x_84) ;  /* 0x0000000000300947 */ /* 0x000fea0003800000 */
[----:B------:R-:W-:Y:S01]  /*1150*/  ISETP.NE.AND P0, PT, R23, R22, PT ;  /* 0x000000161700720c */ /* 0x000fe20003f05270 */
[----:B------:R-:W-:Y:S02]  /*1160*/  IMAD.MOV.U32 R10, RZ, RZ, 0x0 ;  /* 0x00000000ff0a7424 */ /* 0x000fe400078e00ff */
[----:B------:R-:W-:-:S10]  /*1170*/  IMAD.MOV.U32 R11, RZ, RZ, -0x80000 ;  /* 0xfff80000ff0b7424 */ /* 0x000fd400078e00ff */
[----:B------:R-:W-:Y:S05]  /*1180*/  @!P0 BRA `(.L_x_82) ;  /* 0x0000000000348947 */ /* 0x000fea0003800000 */
[----:B------:R-:W-:Y:S02]  /*1190*/  ISETP.NE.AND P0, PT, R23, 0x7ff00000, PT ;  /* 0x7ff000001700780c */ /* 0x000fe40003f05270 */
[----:B------:R-:W-:Y:S02]  /*11a0*/  LOP3.LUT R11, R7, 0x80000000, R9, 0x48, !PT ;  /* 0x80000000070b7812 */ /* 0x000fe400078e4809 */
[----:B------:R-:W-:-:S13]  /*11b0*/  ISETP.EQ.OR P0, PT, R22, RZ, !P0 ;  /* 0x000000ff1600720c */ /* 0x000fda0004702670 */
[----:B------:R-:W-:Y:S01]  /*11c0*/  @P0 LOP3.LUT R2, R11, 0x7ff00000, RZ, 0xfc, !PT ;  /* 0x7ff000000b020812 */ /* 0x000fe200078efcff */
[----:B------:R-:W-:Y:S02]  /*11d0*/  @!P0 IMAD.MOV.U32 R10, RZ, RZ, RZ ;  /* 0x000000ffff0a8224 */ /* 0x000fe400078e00ff */
[----:B------:R-:W-:Y:S02]  /*11e0*/  @P0 IMAD.MOV.U32 R10, RZ, RZ, RZ ;  /* 0x000000ffff0a0224 */ /* 0x000fe400078e00ff */
[----:B------:R-:W-:Y:S01]  /*11f0*/  @P0 IMAD.MOV.U32 R11, RZ, RZ, R2 ;  /* 0x000000ffff0b0224 */ /* 0x000fe200078e0002 */
[----:B------:R-:W-:Y:S06]  /*1200*/  BRA `(.L_x_82) ;  /* 0x0000000000147947 */ /* 0x000fec0003800000 */
.L_x_84:
[----:B------:R-:W-:Y:S01]  /*1210*/  LOP3.LUT R11, R9, 0x80000, RZ, 0xfc, !PT ;  /* 0x00080000090b7812 */ /* 0x000fe200078efcff */
[----:B------:R-:W-:Y:S01]  /*1220*/  IMAD.MOV.U32 R10, RZ, RZ, R8 ;  /* 0x000000ffff0a7224 */ /* 0x000fe200078e0008 */
[----:B------:R-:W-:Y:S06]  /*1230*/  BRA `(.L_x_82) ;  /* 0x0000000000087947 */ /* 0x000fec0003800000 */
.L_x_83:
[----:B------:R-:W-:Y:S01]  /*1240*/  LOP3.LUT R11, R7, 0x80000, RZ, 0xfc, !PT ;  /* 0x00080000070b7812 */ /* 0x000fe200078efcff */
[----:B------:R-:W-:-:S07]  /*1250*/  IMAD.MOV.U32 R10, RZ, RZ, R6 ;  /* 0x000000ffff0a7224 */ /* 0x000fce00078e0006 */
.L_x_82:
[----:B------:R-:W-:Y:S05]  /*1260*/  BSYNC.RECONVERGENT B1 ;  /* 0x0000000000017941 */ /* 0x000fea0003800200 */
.L_x_80:
[----:B------:R-:W-:Y:S02]  /*1270*/  IMAD.MOV.U32 R2, RZ, RZ, R0 ;  /* 0x000000ffff027224 */ /* 0x000fe400078e0000 */
[----:B------:R-:W-:-:S04]  /*1280*/  IMAD.MOV.U32 R3, RZ, RZ, 0x0 ;  /* 0x00000000ff037424 */ /* 0x000fc800078e00ff */
[----:B------:R-:W-:Y:S05]  /*1290*/  RET.REL.NODEC R2 `(_Z8findILU0iiPVdPKiS2_PiS3_PVbS3_) ;  /* 0xffffffec02587950 */ /* 0x000fea0003c3ffff */
.L_x_85:
        /* <DEDUP_REMOVED lines=14> */
.L_x_90:


//--------------------- .text._Z8findDiagiPiPKiS1_ --------------------------
	.section	.text._Z8findDiagiPiPKiS1_,"ax",@progbits
	.align	128
        .global         _Z8findDiagiPiPKiS1_
        .type           _Z8findDiagiPiPKiS1_,@function
        .size           _Z8findDiagiPiPKiS1_,(.L_x_96 - _Z8findDiagiPiPKiS1_)
        .other          _Z8findDiagiPiPKiS1_,@"STO_CUDA_ENTRY STV_DEFAULT"
_Z8findDiagiPiPKiS1_:
.text._Z8findDiagiPiPKiS1_:
[----:B------:R-:W-:Y:S01]  /*0000*/  LDC R1, c[0x0][0x37c] ;  /* 0x0000df00ff017b82 */ /* 0x000fe20000000800 */
[----:B------:R-:W0:Y:S01]  /*0010*/  S2R R7, SR_CTAID.X ;  /* 0x0000000000077919 */ /* 0x000e220000002500 */
[----:B------:R-:W0:Y:S01]  /*0020*/  LDCU UR4, c[0x0][0x360] ;  /* 0x00006c00ff0477ac */ /* 0x000e220008000800 */
[----:B------:R-:W0:Y:S01]  /*0030*/  S2R R0, SR_TID.X ;  /* 0x0000000000007919 */ /* 0x000e220000002100 */
[----:B------:R-:W1:Y:S01]  /*0040*/  LDCU UR5, c[0x0][0x380] ;  /* 0x00007000ff0577ac */ /* 0x000e620008000800 */
[----:B0-----:R-:W-:-:S05]  /*0050*/  IMAD R7, R7, UR4, R0 ;  /* 0x0000000407077c24 */ /* 0x001fca000f8e0200 */
[----:B-1----:R-:W-:-:S13]  /*0060*/  ISETP.GE.AND P0, PT, R7, UR5, PT ;  /* 0x0000000507007c0c */ /* 0x002fda000bf06270 */
[----:B------:R-:W-:Y:S05]  /*0070*/  @P0 EXIT ;  /* 0x000000000000094d */ /* 0x000fea0003800000 */
[----:B------:R-:W0:Y:S01]  /*0080*/  LDC.64 R2, c[0x0][0x390] ;  /* 0x0000e400ff027b82 */ /* 0x000e220000000a00 */
[----:B------:R-:W1:Y:S01]  /*0090*/  LDCU.64 UR4, c[0x0][0x358] ;  /* 0x00006b00ff0477ac */ /* 0x000e620008000a00 */
[----:B0-----:R-:W-:-:S05]  /*00a0*/  IMAD.WIDE R2, R7, 0x4, R2 ;  /* 0x0000000407027825 */ /* 0x001fca00078e0202 */
[----:B-1----:R-:W2:Y:S04]  /*00b0*/  LDG.E.CONSTANT R0, desc[UR4][R2.64] ;  /* 0x0000000402007981 */ /* 0x002ea8000c1e9900 */
[----:B------:R-:W2:Y:S02]  /*00c0*/  LDG.E.CONSTANT R9, desc[UR4][R2.64+0x4] ;  /* 0x0000040402097981 */ /* 0x000ea4000c1e9900 */
[----:B--2---:R-:W-:-:S13]  /*00d0*/  ISETP.GE.AND P0, PT, R0, R9, PT ;  /* 0x000000090000720c */ /* 0x004fda0003f06270 */
[----:B------:R-:W-:Y:S05]  /*00e0*/  @P0 EXIT ;  /* 0x000000000000094d */ /* 0x000fea0003800000 */
[----:B------:R-:W0:Y:S01]  /*00f0*/  LDC.64 R4, c[0x0][0x398] ;  /* 0x0000e600ff047b82 */ /* 0x000e220000000a00 */
[----:B------:R-:W-:Y:S01]  /*0100*/  BSSY.RECONVERGENT B0, `(.L_x_86) ;  /* 0x000000a000007945 */ /* 0x000fe20003800200 */
.L_x_88:
[----:B0-----:R-:W-:-:S06]  /*0110*/  IMAD.WIDE R2, R0, 0x4, R4 ;  /* 0x0000000400027825 */ /* 0x001fcc00078e0204 */
[----:B------:R-:W2:Y:S02]  /*0120*/  LDG.E.CONSTANT R2, desc[UR4][R2.64] ;  /* 0x0000000402027981 */ /* 0x000ea4000c1e9900 */
[----:B--2---:R-:W-:-:S13]  /*0130*/  ISETP.NE.AND P0, PT, R2, R7, PT ;  /* 0x000000070200720c */ /* 0x004fda0003f05270 */
[----:B------:R-:W-:Y:S05]  /*0140*/  @!P0 BRA `(.L_x_87) ;  /* 0x0000000000148947 */ /* 0x000fea0003800000 */
[----:B------:R-:W-:Y:S02]  /*0150*/  IADD3 R0, PT, PT, R0, 0x1, RZ ;  /* 0x0000000100007810 */ /* 0x000fe40007ffe0ff */
[----:B------:R-:W-:Y:S02]  /*0160*/  ISETP.LE.AND P1, PT, R2, R7, PT ;  /* 0x000000070200720c */ /* 0x000fe40003f23270 */
[----:B------:R-:W-:-:S13]  /*0170*/  ISETP.GE.AND P0, PT, R0, R9, PT ;  /* 0x000000090000720c */ /* 0x000fda0003f06270 */
[----:B------:R-:W-:Y:S05]  /*0180*/  @!P0 BRA P1, `(.L_x_88) ;  /* 0xfffffffc00e08947 */ /* 0x000fea000083ffff */
[----:B------:R-:W-:Y:S05]  /*0190*/  EXIT ;  /* 0x000000000000794d */ /* 0x000fea0003800000 */
.L_x_87:
[----:B------:R-:W-:Y:S05]  /*01a0*/  BSYNC.RECONVERGENT B0 ;  /* 0x0000000000007941 */ /* 0x000fea0003800200 */
.L_x_86:
[----:B------:R-:W0:Y:S02]  /*01b0*/  LDC.64 R2, c[0x0][0x388] ;  /* 0x0000e200ff027b82 */ /* 0x000e240000000a00 */
[----:B0-----:R-:W-:-:S05]  /*01c0*/  IMAD.WIDE R2, R7, 0x4, R2 ;  /* 0x0000000407027825 */ /* 0x001fca00078e0202 */
[----:B------:R-:W-:Y:S01]  /*01d0*/  STG.E desc[UR4][R2.64], R0 ;  /* 0x0000000002007986 */ /* 0x000fe2000c101904 */
[----:B------:R-:W-:Y:S05]  /*01e0*/  EXIT ;  /* 0x000000000000794d */ /* 0x000fea0003800000 */
.L_x_89:
        /* <DEDUP_REMOVED lines=9> */
.L_x_96:


//--------------------- .nv.global.init           --------------------------
	.section	.nv.global.init,"aw",@progbits
.nv.global.init:
	.type		$str,@object
	.size		$str,($str$1 - $str)
$str:
        /*0000*/ 	.byte	0x78, 0x00
	.type		$str$1,@object
	.size		$str$1,($str$2 - $str$1)
$str$1:
        /*0002*/ 	.byte	0x64, 0x61, 0x6e, 0x67, 0x65, 0x36, 0x00
	.type		$str$2,@object
	.size		$str$2,(.L_2 - $str$2)
$str$2:
        /*0009*/ 	.byte	0x67, 0x65, 0x74, 0x4c, 0x61, 0x73, 0x30, 0x31, 0x20, 0x25, 0x64, 0x20, 0x25, 0x64, 0x00
.L_2:


//--------------------- .nv.shared.reserved.0     --------------------------
	.section	.nv.shared.reserved.0,"aw",@nobits
	.weak		__nv_reservedSMEM_offset_0_alias
	.size		__nv_reservedSMEM_offset_0_alias, 0, 64
	.other		__nv_reservedSMEM_offset_0_alias,@"STO_CUDA_RESERVED_SHARED STV_DEFAULT"
__nv_reservedSMEM_offset_0_alias:
	.zero		0
	.zero		64


//--------------------- .nv.constant0._Z13analyseMatrixPiS_S_PKiS1_iiS_ --------------------------
	.section	.nv.constant0._Z13analyseMatrixPiS_S_PKiS1_iiS_,"a",@progbits
	.sectionflags	@""
	.align	4
.nv.constant0._Z13analyseMatrixPiS_S_PKiS1_iiS_:
	.zero		952


//--------------------- .nv.constant0._Z7refine2PiS_iS_ --------------------------
	.section	.nv.constant0._Z7refine2PiS_iS_,"a",@progbits
	.sectionflags	@""
	.align	4
.nv.constant0._Z7refine2PiS_iS_:
	.zero		928


//--------------------- .nv.constant0._Z6refineiPiS_ --------------------------
	.section	.nv.constant0._Z6refineiPiS_,"a",@progbits
	.sectionflags	@""
	.align	4
.nv.constant0._Z6refineiPiS_:
	.zero		920


//--------------------- .nv.constant0._Z7sumListiPi --------------------------
	.section	.nv.constant0._Z7sumListiPi,"a",@progbits
	.sectionflags	@""
	.align	4
.nv.constant0._Z7sumListiPi:
	.zero		912


//--------------------- .nv.constant0._Z8findILU0iiPVdPKiS2_PiS3_PVbS3_ --------------------------
	.section	.nv.constant0._Z8findILU0iiPVdPKiS2_PiS3_PVbS3_,"a",@progbits
	.sectionflags	@""
	.align	4
.nv.constant0._Z8findILU0iiPVdPKiS2_PiS3_PVbS3_:
	.zero		960


//--------------------- .nv.constant0._Z8findDiagiPiPKiS1_ --------------------------
	.section	.nv.constant0._Z8findDiagiPiPKiS1_,"a",@progbits
	.sectionflags	@""
	.align	4
.nv.constant0._Z8findDiagiPiPKiS1_:
	.zero		928


//--------------------- SYMBOLS --------------------------

	.type		.nv.reservedSmem.offset0,@object
	.size		.nv.reservedSmem.offset0,0x4
	.type		vprintf,@function
